	.target	sm_100a

	.elftype	@"ET_EXEC"


//--------------------- .note.nv.tkinfo           --------------------------
	.section	.note.nv.tkinfo,"",@"SHT_NOTE"
	.sectionflags	@"SHF_NOTE_NV_TKINFO"
	.tkinfo
        /*0018*/ 	.word	0x00000002
        /*0030*/ 	.string	""
        /*0030*/ 	.string	"ptxas"
        /*0030*/ 	.string	"Cuda compilation tools, release 13.0, V13.0.88"
        /*0030*/ 	.string	"Build cuda_13.0.r13.0/compiler.36424714_0"
        /*0030*/ 	.string	"-arch sm_100a -m 64 "



//--------------------- .note.nv.cuinfo           --------------------------
	.section	.note.nv.cuinfo,"",@"SHT_NOTE"
	.sectionflags	@"SHF_NOTE_NV_CUINFO"
        /*0018*/ 	.short	0x0002
        /*001a*/ 	.short	0x0064
        /*001c*/ 	.short	0x0082
	.zero		2


//--------------------- .nv.info                  --------------------------
	.section	.nv.info,"",@"SHT_CUDA_INFO"
	.align	4


	//----- nvinfo : EIATTR_REGCOUNT
	.align		4
        /*0000*/ 	.byte	0x04, 0x2f
        /*0002*/ 	.short	(.L_19 - .L_18)
	.align		4
.L_18:
        /*0004*/ 	.word	index@(_ZN7cutlass13device_kernelINS_4gemm6kernel13GemmUniversalIN4cute5tupleIJiiiiEEENS1_10collective13CollectiveMmaINS1_35MainloopSm100TmaUmmaWarpSpecializedILi25ELi2ELi2ENS5_IJNS4_1CILi2EEENSA_ILi1EEESC_EEEEENS5_IJNSA_ILi256EEENSA_ILi192EEENSA_ILi16EEEEEENS_6half_tENS5_IJlSC_lEEESJ_SK_NS4_8TiledMMAINS4_8MMA_AtomIJNS4_26SM100_MMA_F16BF16_2x1SM_SSISJ_SJ_fLi256ELi192ELNS4_4UMMA5MajorE0ELSP_0ELNSO_7ScaleInE0ELSQ_0EEEEEENS4_6LayoutINS5_IJSC_SC_SC_EEENS5_IJNSA_ILi0EEESV_SV_EEEEENS5_IJNS4_10UnderscoreESY_SY_EEEEENS4_18SM100_TMA_2SM_LOADENS4_14ComposedLayoutINS4_7SwizzleILi1ELi4ELi3EEENS4_18smem_ptr_flag_bitsILi16EEENST_INS5_IJNSA_ILi8EEESH_EEENS5_IJSH_SC_EEEEEEEvNS4_8identityES11_S1B_vS1C_EENS_8epilogue10collective18CollectiveEpilogueINS1E_23Sm100TmaWarpSpecializedILi3ELi2ELi64ELb1ELb0EEEJNS5_IJNSA_ILi128EEESG_SH_EEENS5_IJNST_IS1J_SC_EENST_INSA_ILi64EEESC_EEEEESJ_SK_SJ_SK_NS1E_6fusion15FusionCallbacksIS1I_NS1P_17LinearCombinationISJ_fSJ_fLNS_15FloatRoundStyleE2EEES1K_S1O_JEEENS4_5SM1004TMEM4LOAD26SM100_TMEM_LOAD_32dp32b64xENS4_13SM90_TMA_LOADENS12_INS13_ILi3ELi4ELi3EEES16_NST_INS5_IJS17_S1M_EEENS5_IJS1M_SC_EEEEEEENS4_39AutoVectorizingCopyWithAssumedAlignmentILi128EEENS4_14SM90_TMA_STOREES24_S26_S26_EEEvvEEEEvNT_6ParamsE)
        /*0008*/ 	.word	0x000000ba


	//----- nvinfo : EIATTR_FRAME_SIZE
	.align		4
.L_19:
        /*000c*/ 	.byte	0x04, 0x11
        /*000e*/ 	.short	(.L_21 - .L_20)
	.align		4
.L_20:
        /*0010*/ 	.word	index@($__internal_2_$__cuda_sm10x_tcgen05_guardrail_trap_unallocated_columns_being_dealloced)
        /*0014*/ 	.word	0x00000000


	//----- nvinfo : EIATTR_FRAME_SIZE
	.align		4
.L_21:
        /*0018*/ 	.byte	0x04, 0x11
        /*001a*/ 	.short	(.L_23 - .L_22)
	.align		4
.L_22:
        /*001c*/ 	.word	index@($__internal_1_$__cuda_sm10x_tcgen05_guardrail_trap_phase_invalid_during_alloc)
        /*0020*/ 	.word	0x00000000


	//----- nvinfo : EIATTR_FRAME_SIZE
	.align		4
.L_23:
        /*0024*/ 	.byte	0x04, 0x11
        /*0026*/ 	.short	(.L_25 - .L_24)
	.align		4
.L_24:
        /*0028*/ 	.word	index@($__internal_0_$__cuda_sm10x_tcgen05_guardrail_trap_col_being_dealloced_not_returned_by_alloc)
        /*002c*/ 	.word	0x00000000


	//----- nvinfo : EIATTR_FRAME_SIZE
	.align		4
.L_25:
        /*0030*/ 	.byte	0x04, 0x11
        /*0032*/ 	.short	(.L_27 - .L_26)
	.align		4
.L_26:
        /*0034*/ 	.word	index@(_ZN7cutlass13device_kernelINS_4gemm6kernel13GemmUniversalIN4cute5tupleIJiiiiEEENS1_10collective13CollectiveMmaINS1_35MainloopSm100TmaUmmaWarpSpecializedILi25ELi2ELi2ENS5_IJNS4_1CILi2EEENSA_ILi1EEESC_EEEEENS5_IJNSA_ILi256EEENSA_ILi192EEENSA_ILi16EEEEEENS_6half_tENS5_IJlSC_lEEESJ_SK_NS4_8TiledMMAINS4_8MMA_AtomIJNS4_26SM100_MMA_F16BF16_2x1SM_SSISJ_SJ_fLi256ELi192ELNS4_4UMMA5MajorE0ELSP_0ELNSO_7ScaleInE0ELSQ_0EEEEEENS4_6LayoutINS5_IJSC_SC_SC_EEENS5_IJNSA_ILi0EEESV_SV_EEEEENS5_IJNS4_10UnderscoreESY_SY_EEEEENS4_18SM100_TMA_2SM_LOADENS4_14ComposedLayoutINS4_7SwizzleILi1ELi4ELi3EEENS4_18smem_ptr_flag_bitsILi16EEENST_INS5_IJNSA_ILi8EEESH_EEENS5_IJSH_SC_EEEEEEEvNS4_8identityES11_S1B_vS1C_EENS_8epilogue10collective18CollectiveEpilogueINS1E_23Sm100TmaWarpSpecializedILi3ELi2ELi64ELb1ELb0EEEJNS5_IJNSA_ILi128EEESG_SH_EEENS5_IJNST_IS1J_SC_EENST_INSA_ILi64EEESC_EEEEESJ_SK_SJ_SK_NS1E_6fusion15FusionCallbacksIS1I_NS1P_17LinearCombinationISJ_fSJ_fLNS_15FloatRoundStyleE2EEES1K_S1O_JEEENS4_5SM1004TMEM4LOAD26SM100_TMEM_LOAD_32dp32b64xENS4_13SM90_TMA_LOADENS12_INS13_ILi3ELi4ELi3EEES16_NST_INS5_IJS17_S1M_EEENS5_IJS1M_SC_EEEEEEENS4_39AutoVectorizingCopyWithAssumedAlignmentILi128EEENS4_14SM90_TMA_STOREES24_S26_S26_EEEvvEEEEvNT_6ParamsE)
        /*0038*/ 	.word	0x00000000


	//----- nvinfo : EIATTR_MIN_STACK_SIZE
	.align		4
.L_27:
        /*003c*/ 	.byte	0x04, 0x12
        /*003e*/ 	.short	(.L_29 - .L_28)
	.align		4
.L_28:
        /*0040*/ 	.word	index@(_ZN7cutlass13device_kernelINS_4gemm6kernel13GemmUniversalIN4cute5tupleIJiiiiEEENS1_10collective13CollectiveMmaINS1_35MainloopSm100TmaUmmaWarpSpecializedILi25ELi2ELi2ENS5_IJNS4_1CILi2EEENSA_ILi1EEESC_EEEEENS5_IJNSA_ILi256EEENSA_ILi192EEENSA_ILi16EEEEEENS_6half_tENS5_IJlSC_lEEESJ_SK_NS4_8TiledMMAINS4_8MMA_AtomIJNS4_26SM100_MMA_F16BF16_2x1SM_SSISJ_SJ_fLi256ELi192ELNS4_4UMMA5MajorE0ELSP_0ELNSO_7ScaleInE0ELSQ_0EEEEEENS4_6LayoutINS5_IJSC_SC_SC_EEENS5_IJNSA_ILi0EEESV_SV_EEEEENS5_IJNS4_10UnderscoreESY_SY_EEEEENS4_18SM100_TMA_2SM_LOADENS4_14ComposedLayoutINS4_7SwizzleILi1ELi4ELi3EEENS4_18smem_ptr_flag_bitsILi16EEENST_INS5_IJNSA_ILi8EEESH_EEENS5_IJSH_SC_EEEEEEEvNS4_8identityES11_S1B_vS1C_EENS_8epilogue10collective18CollectiveEpilogueINS1E_23Sm100TmaWarpSpecializedILi3ELi2ELi64ELb1ELb0EEEJNS5_IJNSA_ILi128EEESG_SH_EEENS5_IJNST_IS1J_SC_EENST_INSA_ILi64EEESC_EEEEESJ_SK_SJ_SK_NS1E_6fusion15FusionCallbacksIS1I_NS1P_17LinearCombinationISJ_fSJ_fLNS_15FloatRoundStyleE2EEES1K_S1O_JEEENS4_5SM1004TMEM4LOAD26SM100_TMEM_LOAD_32dp32b64xENS4_13SM90_TMA_LOADENS12_INS13_ILi3ELi4ELi3EEES16_NST_INS5_IJS17_S1M_EEENS5_IJS1M_SC_EEEEEEENS4_39AutoVectorizingCopyWithAssumedAlignmentILi128EEENS4_14SM90_TMA_STOREES24_S26_S26_EEEvvEEEEvNT_6ParamsE)
        /*0044*/ 	.word	0x00000000
.L_29:


//--------------------- .nv.compat                --------------------------
	.section	.nv.compat,"",@"SHT_CUDA_COMPAT_INFO"
	.align	4
        /*0000*/ 	.byte	0x02, 0x09, 0x01, 0x00, 0x02, 0x02, 0x02, 0x00, 0x02, 0x05, 0x05, 0x00, 0x03, 0x07, 0x01, 0x01
        /*0010*/ 	.byte	0x02, 0x03, 0x01, 0x00, 0x02, 0x06, 0x01, 0x00, 0x04, 0x0b, 0x08, 0x00, 0x09, 0x00, 0x00, 0x00
        /*0020*/ 	.byte	0x00, 0x00, 0x00, 0x00


//--------------------- .nv.info._ZN7cutlass13device_kernelINS_4gemm6kernel13GemmUniversalIN4cute5tupleIJiiiiEEENS1_10collective13CollectiveMmaINS1_35MainloopSm100TmaUmmaWarpSpecializedILi25ELi2ELi2ENS5_IJNS4_1CILi2EEENSA_ILi1EEESC_EEEEENS5_IJNSA_ILi256EEENSA_ILi192EEENSA_ILi16EEEEEENS_6half_tENS5_IJlSC_lEEESJ_SK_NS4_8TiledMMAINS4_8MMA_AtomIJNS4_26SM100_MMA_F16BF16_2x1SM_SSISJ_SJ_fLi256ELi192ELNS4_4UMMA5MajorE0ELSP_0ELNSO_7ScaleInE0ELSQ_0EEEEEENS4_6LayoutINS5_IJSC_SC_SC_EEENS5_IJNSA_ILi0EEESV_SV_EEEEENS5_IJNS4_10UnderscoreESY_SY_EEEEENS4_18SM100_TMA_2SM_LOADENS4_14ComposedLayoutINS4_7SwizzleILi1ELi4ELi3EEENS4_18smem_ptr_flag_bitsILi16EEENST_INS5_IJNSA_ILi8EEESH_EEENS5_IJSH_SC_EEEEEEEvNS4_8identityES11_S1B_vS1C_EENS_8epilogue10collective18CollectiveEpilogueINS1E_23Sm100TmaWarpSpecializedILi3ELi2ELi64ELb1ELb0EEEJNS5_IJNSA_ILi128EEESG_SH_EEENS5_IJNST_IS1J_SC_EENST_INSA_ILi64EEESC_EEEEESJ_SK_SJ_SK_NS1E_6fusion15FusionCallbacksIS1I_NS1P_17LinearCombinationISJ_fSJ_fLNS_15FloatRoundStyleE2EEES1K_S1O_JEEENS4_5SM1004TMEM4LOAD26SM100_TMEM_LOAD_32dp32b64xENS4_13SM90_TMA_LOADENS12_INS13_ILi3ELi4ELi3EEES16_NST_INS5_IJS17_S1M_EEENS5_IJS1M_SC_EEEEEEENS4_39AutoVectorizingCopyWithAssumedAlignmentILi128EEENS4_14SM90_TMA_STOREES24_S26_S26_EEEvvEEEEvNT_6ParamsE --------------------------
	.section	.nv.info._ZN7cutlass13device_kernelINS_4gemm6kernel13GemmUniversalIN4cute5tupleIJiiiiEEENS1_10collective13CollectiveMmaINS1_35MainloopSm100TmaUmmaWarpSpecializedILi25ELi2ELi2ENS5_IJNS4_1CILi2EEENSA_ILi1EEESC_EEEEENS5_IJNSA_ILi256EEENSA_ILi192EEENSA_ILi16EEEEEENS_6half_tENS5_IJlSC_lEEESJ_SK_NS4_8TiledMMAINS4_8MMA_AtomIJNS4_26SM100_MMA_F16BF16_2x1SM_SSISJ_SJ_fLi256ELi192ELNS4_4UMMA5MajorE0ELSP_0ELNSO_7ScaleInE0ELSQ_0EEEEEENS4_6LayoutINS5_IJSC_SC_SC_EEENS5_IJNSA_ILi0EEESV_SV_EEEEENS5_IJNS4_10UnderscoreESY_SY_EEEEENS4_18SM100_TMA_2SM_LOADENS4_14ComposedLayoutINS4_7SwizzleILi1ELi4ELi3EEENS4_18smem_ptr_flag_bitsILi16EEENST_INS5_IJNSA_ILi8EEESH_EEENS5_IJSH_SC_EEEEEEEvNS4_8identityES11_S1B_vS1C_EENS_8epilogue10collective18CollectiveEpilogueINS1E_23Sm100TmaWarpSpecializedILi3ELi2ELi64ELb1ELb0EEEJNS5_IJNSA_ILi128EEESG_SH_EEENS5_IJNST_IS1J_SC_EENST_INSA_ILi64EEESC_EEEEESJ_SK_SJ_SK_NS1E_6fusion15FusionCallbacksIS1I_NS1P_17LinearCombinationISJ_fSJ_fLNS_15FloatRoundStyleE2EEES1K_S1O_JEEENS4_5SM1004TMEM4LOAD26SM100_TMEM_LOAD_32dp32b64xENS4_13SM90_TMA_LOADENS12_INS13_ILi3ELi4ELi3EEES16_NST_INS5_IJS17_S1M_EEENS5_IJS1M_SC_EEEEEEENS4_39AutoVectorizingCopyWithAssumedAlignmentILi128EEENS4_14SM90_TMA_STOREES24_S26_S26_EEEvvEEEEvNT_6ParamsE,"",@"SHT_CUDA_INFO"
	.sectionflags	@""
	.align	4


	//----- nvinfo : EIATTR_CUDA_API_VERSION
	.align		4
        /*0000*/ 	.byte	0x04, 0x37
        /*0002*/ 	.short	(.L_31 - .L_30)
.L_30:
        /*0004*/ 	.word	0x00000082


	//----- nvinfo : EIATTR_KPARAM_INFO
	.align		4
.L_31:
        /*0008*/ 	.byte	0x04, 0x17
        /*000a*/ 	.short	(.L_33 - .L_32)
.L_32:
        /*000c*/ 	.word	0x00000000
        /*0010*/ 	.short	0x0000
        /*0012*/ 	.short	0x0000
        /*0014*/ 	.byte	0x00, 0xf0, 0x01, 0x20


	//----- nvinfo : EIATTR_AT_ENTRY_FRAGMENTS
	.align		4
.L_33:
        /*0018*/ 	.byte	0x04, 0x4f
        /*001a*/ 	.short	(.L_35 - .L_34)


	//   ....[0]....
.L_34:
        /*001c*/ 	.word	0x00000007


	//----- nvinfo : EIATTR_RESERVED_SMEM_USED
	.align		4
.L_35:
        /*0020*/ 	.byte	0x01, 0x41
	.zero		2


	//----- nvinfo : EIATTR_SPARSE_MMA_MASK
	.align		4
        /*0024*/ 	.byte	0x03, 0x50
        /*0026*/ 	.short	0x0000


	//----- nvinfo : EIATTR_TCGEN05_2CTA_USED
	.align		4
        /*0028*/ 	.byte	0x01, 0x52
	.zero		2


	//----- nvinfo : EIATTR_MAXREG_COUNT
	.align		4
        /*002c*/ 	.byte	0x03, 0x1b
        /*002e*/ 	.short	0x00ff


	//----- nvinfo : EIATTR_NUM_BARRIERS
	.align		4
        /*0030*/ 	.byte	0x02, 0x4c
        /*0032*/ 	.byte	0x07
	.zero		1


	//----- nvinfo : EIATTR_EXTERNS
	.align		4
        /*0034*/ 	.byte	0x04, 0x0f
        /*0036*/ 	.short	(.L_37 - .L_36)


	//   ....[0]....
	.align		4
.L_36:
        /*0038*/ 	.word	index@(__assertfail)


	//----- nvinfo : EIATTR_MERCURY_ISA_VERSION
	.align		4
.L_37:
        /*003c*/ 	.byte	0x03, 0x5f
        /*003e*/ 	.short	0x0101


	//----- nvinfo : EIATTR_INT_WARP_WIDE_INSTR_OFFSETS
	.align		4
        /*0040*/ 	.byte	0x04, 0x31
        /*0042*/ 	.short	(.L_39 - .L_38)


	//   ....[0]....
.L_38:
        /*0044*/ 	.word	0x00000f80


	//   ....[1]....
        /*0048*/ 	.word	0x00001020


	//   ....[2]....
        /*004c*/ 	.word	0x00002380


	//   ....[3]....
        /*0050*/ 	.word	0x00004bc0


	//   ....[4]....
        /*0054*/ 	.word	0x00004be0


	//   ....[5]....
        /*0058*/ 	.word	0x00004c10


	//   ....[6]....
        /*005c*/ 	.word	0x00005540


	//   ....[7]....
        /*0060*/ 	.word	0x000055b0


	//   ....[8]....
        /*0064*/ 	.word	0x000056b0


	//   ....[9]....
        /*0068*/ 	.word	0x00005740


	//   ....[10]....
        /*006c*/ 	.word	0x00005920


	//   ....[11]....
        /*0070*/ 	.word	0x00005a80


	//----- nvinfo : EIATTR_COOP_GROUP_MASK_REGIDS
	.align		4
.L_39:
        /*0074*/ 	.byte	0x04, 0x29
        /*0076*/ 	.short	(.L_41 - .L_40)


	//   ....[0]....
.L_40:
        /*0078*/ 	.word	0xffffffff


	//   ....[1]....
        /*007c*/ 	.word	0xffffffff


	//   ....[2]....
        /*0080*/ 	.word	0xffffffff


	//   ....[3]....
        /*0084*/ 	.word	0xffffffff


	//   ....[4]....
        /*0088*/ 	.word	0xffffffff


	//   ....[5]....
        /*008c*/ 	.word	0xffffffff


	//   ....[6]....
        /*0090*/ 	.word	0xffffffff


	//   ....[7]....
        /*0094*/ 	.word	0xffffffff


	//   ....[8]....
        /*0098*/ 	.word	0xffffffff


	//   ....[9]....
        /*009c*/ 	.word	0xffffffff


	//   ....[10]....
        /*00a0*/ 	.word	0xffffffff


	//   ....[11]....
        /*00a4*/ 	.word	0xffffffff


	//   ....[12]....
        /*00a8*/ 	.word	0xffffffff


	//   ....[13]....
        /*00ac*/ 	.word	0xffffffff


	//----- nvinfo : EIATTR_COOP_GROUP_INSTR_OFFSETS
	.align		4
.L_41:
        /*00b0*/ 	.byte	0x04, 0x28
        /*00b2*/ 	.short	(.L_43 - .L_42)


	//   ....[0]....
.L_42:
        /*00b4*/ 	.word	0x000000c0


	//   ....[1]....
        /*00b8*/ 	.word	0x00000500


	//   ....[2]....
        /*00bc*/ 	.word	0x00000950


	//   ....[3]....
        /*00c0*/ 	.word	0x00000ac0


	//   ....[4]....
        /*00c4*/ 	.word	0x00000bb0


	//   ....[5]....
        /*00c8*/ 	.word	0x00000d10


	//   ....[6]....
        /*00cc*/ 	.word	0x00000e60


	//   ....[7]....
        /*00d0*/ 	.word	0x000010a0


	//   ....[8]....
        /*00d4*/ 	.word	0x00002260


	//   ....[9]....
        /*00d8*/ 	.word	0x00003c10


	//   ....[10]....
        /*00dc*/ 	.word	0x000040e0


	//   ....[11]....
        /*00e0*/ 	.word	0x00004110


	//   ....[12]....
        /*00e4*/ 	.word	0x00004ad0


	//   ....[13]....
        /*00e8*/ 	.word	0x00004cd0


	//----- nvinfo : EIATTR_VRC_CTA_INIT_COUNT
	.align		4
.L_43:
        /*00ec*/ 	.byte	0x02, 0x4a
        /*00ee*/ 	.byte	0x80
	.zero		1


	//----- nvinfo : EIATTR_SYSCALL_OFFSETS
	.align		4
        /*00f0*/ 	.byte	0x04, 0x46
        /*00f2*/ 	.short	(.L_45 - .L_44)


	//   ....[0]....
.L_44:
        /*00f4*/ 	.word	0x00006510


	//   ....[1]....
        /*00f8*/ 	.word	0x00006600


	//   ....[2]....
        /*00fc*/ 	.word	0x00006f70


	//   ....[3]....
        /*0100*/ 	.word	0x00008440


	//   ....[4]....
        /*0104*/ 	.word	0x00009870


	//----- nvinfo : EIATTR_MBARRIER_INSTR_OFFSETS
	.align		4
.L_45:
        /*0108*/ 	.byte	0x04, 0x39
        /*010a*/ 	.short	(.L_47 - .L_46)


	//   ....[0]....
.L_46:
        /*010c*/ 	.word	0x00000610
        /*0110*/ 	.word	0x000000ff
        /*0114*/ 	.word	0x00000000
        /*0118*/ 	.short	0x0100
        /*011a*/ 	.byte	0x05
	.zero		1


	//   ....[1]....
        /*011c*/ 	.word	0x00000620
        /*0120*/ 	.word	0x000000ff
        /*0124*/ 	.word	0x000000c8
        /*0128*/ 	.short	0x0100
        /*012a*/ 	.byte	0x05
	.zero		1


	//   ....[2]....
        /*012c*/ 	.word	0x00000630
        /*0130*/ 	.word	0x000000ff
        /*0134*/ 	.word	0x00000008
        /*0138*/ 	.short	0x0100
        /*013a*/ 	.byte	0x05
	.zero		1


	//   ....[3]....
        /*013c*/ 	.word	0x00000640
        /*0140*/ 	.word	0x000000ff
        /*0144*/ 	.word	0x000000d0
        /*0148*/ 	.short	0x0100
        /*014a*/ 	.byte	0x05
	.zero		1


	//   ....[4]....
        /*014c*/ 	.word	0x00000650
        /*0150*/ 	.word	0x000000ff
        /*0154*/ 	.word	0x00000010
        /*0158*/ 	.short	0x0100
        /*015a*/ 	.byte	0x05
	.zero		1


	//   ....[5]....
        /*015c*/ 	.word	0x00000660
        /*0160*/ 	.word	0x000000ff
        /*0164*/ 	.word	0x000000d8
        /*0168*/ 	.short	0x0100
        /*016a*/ 	.byte	0x05
	.zero		1


	//   ....[6]....
        /*016c*/ 	.word	0x00000670
        /*0170*/ 	.word	0x000000ff
        /*0174*/ 	.word	0x00000018
        /*0178*/ 	.short	0x0100
        /*017a*/ 	.byte	0x05
	.zero		1


	//   ....[7]....
        /*017c*/ 	.word	0x00000680
        /*0180*/ 	.word	0x000000ff
        /*0184*/ 	.word	0x000000e0
        /*0188*/ 	.short	0x0100
        /*018a*/ 	.byte	0x05
	.zero		1


	//   ....[8]....
        /*018c*/ 	.word	0x00000690
        /*0190*/ 	.word	0x000000ff
        /*0194*/ 	.word	0x00000020
        /*0198*/ 	.short	0x0100
        /*019a*/ 	.byte	0x05
	.zero		1


	//   ....[9]....
        /*019c*/ 	.word	0x000006a0
        /*01a0*/ 	.word	0x000000ff
        /*01a4*/ 	.word	0x000000e8
        /*01a8*/ 	.short	0x0100
        /*01aa*/ 	.byte	0x05
	.zero		1


	//   ....[10]....
        /*01ac*/ 	.word	0x000006b0
        /*01b0*/ 	.word	0x000000ff
        /*01b4*/ 	.word	0x00000028
        /*01b8*/ 	.short	0x0100
        /*01ba*/ 	.byte	0x05
	.zero		1


	//   ....[11]....
        /*01bc*/ 	.word	0x000006c0
        /*01c0*/ 	.word	0x000000ff
        /*01c4*/ 	.word	0x000000f0
        /*01c8*/ 	.short	0x0100
        /*01ca*/ 	.byte	0x05
	.zero		1


	//   ....[12]....
        /*01cc*/ 	.word	0x000006d0
        /*01d0*/ 	.word	0x000000ff
        /*01d4*/ 	.word	0x00000030
        /*01d8*/ 	.short	0x0100
        /*01da*/ 	.byte	0x05
	.zero		1


	//   ....[13]....
        /*01dc*/ 	.word	0x000006e0
        /*01e0*/ 	.word	0x000000ff
        /*01e4*/ 	.word	0x000000f8
        /*01e8*/ 	.short	0x0100
        /*01ea*/ 	.byte	0x05
	.zero		1


	//   ....[14]....
        /*01ec*/ 	.word	0x000006f0
        /*01f0*/ 	.word	0x000000ff
        /*01f4*/ 	.word	0x00000038
        /*01f8*/ 	.short	0x0100
        /*01fa*/ 	.byte	0x05
	.zero		1


	//   ....[15]....
        /*01fc*/ 	.word	0x00000700
        /*0200*/ 	.word	0x000000ff
        /*0204*/ 	.word	0x00000100
        /*0208*/ 	.short	0x0100
        /*020a*/ 	.byte	0x05
	.zero		1


	//   ....[16]....
        /*020c*/ 	.word	0x00000710
        /*0210*/ 	.word	0x000000ff
        /*0214*/ 	.word	0x00000040
        /*0218*/ 	.short	0x0100
        /*021a*/ 	.byte	0x05
	.zero		1


	//   ....[17]....
        /*021c*/ 	.word	0x00000720
        /*0220*/ 	.word	0x000000ff
        /*0224*/ 	.word	0x00000108
        /*0228*/ 	.short	0x0100
        /*022a*/ 	.byte	0x05
	.zero		1


	//   ....[18]....
        /*022c*/ 	.word	0x00000730
        /*0230*/ 	.word	0x000000ff
        /*0234*/ 	.word	0x00000048
        /*0238*/ 	.short	0x0100
        /*023a*/ 	.byte	0x05
	.zero		1


	//   ....[19]....
        /*023c*/ 	.word	0x00000740
        /*0240*/ 	.word	0x000000ff
        /*0244*/ 	.word	0x00000110
        /*0248*/ 	.short	0x0100
        /*024a*/ 	.byte	0x05
	.zero		1


	//   ....[20]....
        /*024c*/ 	.word	0x00000750
        /*0250*/ 	.word	0x000000ff
        /*0254*/ 	.word	0x00000050
        /*0258*/ 	.short	0x0100
        /*025a*/ 	.byte	0x05
	.zero		1


	//   ....[21]....
        /*025c*/ 	.word	0x00000760
        /*0260*/ 	.word	0x000000ff
        /*0264*/ 	.word	0x00000118
        /*0268*/ 	.short	0x0100
        /*026a*/ 	.byte	0x05
	.zero		1


	//   ....[22]....
        /*026c*/ 	.word	0x00000770
        /*0270*/ 	.word	0x000000ff
        /*0274*/ 	.word	0x00000058
        /*0278*/ 	.short	0x0100
        /*027a*/ 	.byte	0x05
	.zero		1


	//   ....[23]....
        /*027c*/ 	.word	0x00000780
        /*0280*/ 	.word	0x000000ff
        /*0284*/ 	.word	0x00000120
        /*0288*/ 	.short	0x0100
        /*028a*/ 	.byte	0x05
	.zero		1


	//   ....[24]....
        /*028c*/ 	.word	0x00000790
        /*0290*/ 	.word	0x000000ff
        /*0294*/ 	.word	0x00000060
        /*0298*/ 	.short	0x0100
        /*029a*/ 	.byte	0x05
	.zero		1


	//   ....[25]....
        /*029c*/ 	.word	0x000007a0
        /*02a0*/ 	.word	0x000000ff
        /*02a4*/ 	.word	0x00000128
        /*02a8*/ 	.short	0x0100
        /*02aa*/ 	.byte	0x05
	.zero		1


	//   ....[26]....
        /*02ac*/ 	.word	0x000007b0
        /*02b0*/ 	.word	0x000000ff
        /*02b4*/ 	.word	0x00000068
        /*02b8*/ 	.short	0x0100
        /*02ba*/ 	.byte	0x05
	.zero		1


	//   ....[27]....
        /*02bc*/ 	.word	0x000007c0
        /*02c0*/ 	.word	0x000000ff
        /*02c4*/ 	.word	0x00000130
        /*02c8*/ 	.short	0x0100
        /*02ca*/ 	.byte	0x05
	.zero		1


	//   ....[28]....
        /*02cc*/ 	.word	0x000007d0
        /*02d0*/ 	.word	0x000000ff
        /*02d4*/ 	.word	0x00000070
        /*02d8*/ 	.short	0x0100
        /*02da*/ 	.byte	0x05
	.zero		1


	//   ....[29]....
        /*02dc*/ 	.word	0x000007e0
        /*02e0*/ 	.word	0x000000ff
        /*02e4*/ 	.word	0x00000138
        /*02e8*/ 	.short	0x0100
        /*02ea*/ 	.byte	0x05
	.zero		1


	//   ....[30]....
        /*02ec*/ 	.word	0x000007f0
        /*02f0*/ 	.word	0x000000ff
        /*02f4*/ 	.word	0x00000078
        /*02f8*/ 	.short	0x0100
        /*02fa*/ 	.byte	0x05
	.zero		1


	//   ....[31]....
        /*02fc*/ 	.word	0x00000800
        /*0300*/ 	.word	0x000000ff
        /*0304*/ 	.word	0x00000140
        /*0308*/ 	.short	0x0100
        /*030a*/ 	.byte	0x05
	.zero		1


	//   ....[32]....
        /*030c*/ 	.word	0x00000810
        /*0310*/ 	.word	0x000000ff
        /*0314*/ 	.word	0x00000080
        /*0318*/ 	.short	0x0100
        /*031a*/ 	.byte	0x05
	.zero		1


	//   ....[33]....
        /*031c*/ 	.word	0x00000820
        /*0320*/ 	.word	0x000000ff
        /*0324*/ 	.word	0x00000148
        /*0328*/ 	.short	0x0100
        /*032a*/ 	.byte	0x05
	.zero		1


	//   ....[34]....
        /*032c*/ 	.word	0x00000830
        /*0330*/ 	.word	0x000000ff
        /*0334*/ 	.word	0x00000088
        /*0338*/ 	.short	0x0100
        /*033a*/ 	.byte	0x05
	.zero		1


	//   ....[35]....
        /*033c*/ 	.word	0x00000840
        /*0340*/ 	.word	0x000000ff
        /*0344*/ 	.word	0x00000150
        /*0348*/ 	.short	0x0100
        /*034a*/ 	.byte	0x05
	.zero		1


	//   ....[36]....
        /*034c*/ 	.word	0x00000850
        /*0350*/ 	.word	0x000000ff
        /*0354*/ 	.word	0x00000090
        /*0358*/ 	.short	0x0100
        /*035a*/ 	.byte	0x05
	.zero		1


	//   ....[37]....
        /*035c*/ 	.word	0x00000860
        /*0360*/ 	.word	0x000000ff
        /*0364*/ 	.word	0x00000158
        /*0368*/ 	.short	0x0100
        /*036a*/ 	.byte	0x05
	.zero		1


	//   ....[38]....
        /*036c*/ 	.word	0x00000870
        /*0370*/ 	.word	0x000000ff
        /*0374*/ 	.word	0x00000098
        /*0378*/ 	.short	0x0100
        /*037a*/ 	.byte	0x05
	.zero		1


	//   ....[39]....
        /*037c*/ 	.word	0x00000880
        /*0380*/ 	.word	0x000000ff
        /*0384*/ 	.word	0x00000160
        /*0388*/ 	.short	0x0100
        /*038a*/ 	.byte	0x05
	.zero		1


	//   ....[40]....
        /*038c*/ 	.word	0x00000890
        /*0390*/ 	.word	0x000000ff
        /*0394*/ 	.word	0x000000a0
        /*0398*/ 	.short	0x0100
        /*039a*/ 	.byte	0x05
	.zero		1


	//   ....[41]....
        /*039c*/ 	.word	0x000008a0
        /*03a0*/ 	.word	0x000000ff
        /*03a4*/ 	.word	0x00000168
        /*03a8*/ 	.short	0x0100
        /*03aa*/ 	.byte	0x05
	.zero		1


	//   ....[42]....
        /*03ac*/ 	.word	0x000008b0
        /*03b0*/ 	.word	0x000000ff
        /*03b4*/ 	.word	0x000000a8
        /*03b8*/ 	.short	0x0100
        /*03ba*/ 	.byte	0x05
	.zero		1


	//   ....[43]....
        /*03bc*/ 	.word	0x000008c0
        /*03c0*/ 	.word	0x000000ff
        /*03c4*/ 	.word	0x00000170
        /*03c8*/ 	.short	0x0100
        /*03ca*/ 	.byte	0x05
	.zero		1


	//   ....[44]....
        /*03cc*/ 	.word	0x000008d0
        /*03d0*/ 	.word	0x000000ff
        /*03d4*/ 	.word	0x000000b0
        /*03d8*/ 	.short	0x0100
        /*03da*/ 	.byte	0x05
	.zero		1


	//   ....[45]....
        /*03dc*/ 	.word	0x000008e0
        /*03e0*/ 	.word	0x000000ff
        /*03e4*/ 	.word	0x00000178
        /*03e8*/ 	.short	0x0100
        /*03ea*/ 	.byte	0x05
	.zero		1


	//   ....[46]....
        /*03ec*/ 	.word	0x000008f0
        /*03f0*/ 	.word	0x000000ff
        /*03f4*/ 	.word	0x000000b8
        /*03f8*/ 	.short	0x0100
        /*03fa*/ 	.byte	0x05
	.zero		1


	//   ....[47]....
        /*03fc*/ 	.word	0x00000900
        /*0400*/ 	.word	0x000000ff
        /*0404*/ 	.word	0x00000180
        /*0408*/ 	.short	0x0100
        /*040a*/ 	.byte	0x05
	.zero		1


	//   ....[48]....
        /*040c*/ 	.word	0x00000910
        /*0410*/ 	.word	0x000000ff
        /*0414*/ 	.word	0x000000c0
        /*0418*/ 	.short	0x0100
        /*041a*/ 	.byte	0x05
	.zero		1


	//   ....[49]....
        /*041c*/ 	.word	0x00000920
        /*0420*/ 	.word	0x000000ff
        /*0424*/ 	.word	0x00000188
        /*0428*/ 	.short	0x0100
        /*042a*/ 	.byte	0x05
	.zero		1


	//   ....[50]....
        /*042c*/ 	.word	0x00000a50
        /*0430*/ 	.word	0x000000ff
        /*0434*/ 	.word	0x00000190
        /*0438*/ 	.short	0x0100
        /*043a*/ 	.byte	0x06
	.zero		1


	//   ....[51]....
        /*043c*/ 	.word	0x00000a60
        /*0440*/ 	.word	0x000000ff
        /*0444*/ 	.word	0x000001a8
        /*0448*/ 	.short	0x0100
        /*044a*/ 	.byte	0x06
	.zero		1


	//   ....[52]....
        /*044c*/ 	.word	0x00000a70
        /*0450*/ 	.word	0x000000ff
        /*0454*/ 	.word	0x00000198
        /*0458*/ 	.short	0x0100
        /*045a*/ 	.byte	0x06
	.zero		1


	//   ....[53]....
        /*045c*/ 	.word	0x00000a80
        /*0460*/ 	.word	0x000000ff
        /*0464*/ 	.word	0x000001b0
        /*0468*/ 	.short	0x0100
        /*046a*/ 	.byte	0x06
	.zero		1


	//   ....[54]....
        /*046c*/ 	.word	0x00000a90
        /*0470*/ 	.word	0x000000ff
        /*0474*/ 	.word	0x000001a0
        /*0478*/ 	.short	0x0100
        /*047a*/ 	.byte	0x06
	.zero		1


	//   ....[55]....
        /*047c*/ 	.word	0x00000aa0
        /*0480*/ 	.word	0x000000ff
        /*0484*/ 	.word	0x000001b8
        /*0488*/ 	.short	0x0100
        /*048a*/ 	.byte	0x06
	.zero		1


	//   ....[56]....
        /*048c*/ 	.word	0x00000b80
        /*0490*/ 	.word	0x000000ff
        /*0494*/ 	.word	0x000001c0
        /*0498*/ 	.short	0x0100
        /*049a*/ 	.byte	0x05
	.zero		1


	//   ....[57]....
        /*049c*/ 	.word	0x00000b90
        /*04a0*/ 	.word	0x000000ff
        /*04a4*/ 	.word	0x000001c8
        /*04a8*/ 	.short	0x0100
        /*04aa*/ 	.byte	0x05
	.zero		1


	//   ....[58]....
        /*04ac*/ 	.word	0x00000cc0
        /*04b0*/ 	.word	0x000000ff
        /*04b4*/ 	.word	0x000001d0
        /*04b8*/ 	.short	0x0100
        /*04ba*/ 	.byte	0x05
	.zero		1


	//   ....[59]....
        /*04bc*/ 	.word	0x00000cd0
        /*04c0*/ 	.word	0x000000ff
        /*04c4*/ 	.word	0x000001e0
        /*04c8*/ 	.short	0x0100
        /*04ca*/ 	.byte	0x05
	.zero		1


	//   ....[60]....
        /*04cc*/ 	.word	0x00000ce0
        /*04d0*/ 	.word	0x000000ff
        /*04d4*/ 	.word	0x000001d8
        /*04d8*/ 	.short	0x0100
        /*04da*/ 	.byte	0x05
	.zero		1


	//   ....[61]....
        /*04dc*/ 	.word	0x00000cf0
        /*04e0*/ 	.word	0x000000ff
        /*04e4*/ 	.word	0x000001e8
        /*04e8*/ 	.short	0x0100
        /*04ea*/ 	.byte	0x05
	.zero		1


	//   ....[62]....
        /*04ec*/ 	.word	0x00000e10
        /*04f0*/ 	.word	0x000000ff
        /*04f4*/ 	.word	0x000001f0
        /*04f8*/ 	.short	0x0100
        /*04fa*/ 	.byte	0x06
	.zero		1


	//   ....[63]....
        /*04fc*/ 	.word	0x00000e20
        /*0500*/ 	.word	0x000000ff
        /*0504*/ 	.word	0x00000200
        /*0508*/ 	.short	0x0100
        /*050a*/ 	.byte	0x06
	.zero		1


	//   ....[64]....
        /*050c*/ 	.word	0x00000e30
        /*0510*/ 	.word	0x000000ff
        /*0514*/ 	.word	0x000001f8
        /*0518*/ 	.short	0x0100
        /*051a*/ 	.byte	0x06
	.zero		1


	//   ....[65]....
        /*051c*/ 	.word	0x00000e40
        /*0520*/ 	.word	0x000000ff
        /*0524*/ 	.word	0x00000208
        /*0528*/ 	.short	0x0100
        /*052a*/ 	.byte	0x06
	.zero		1


	//   ....[66]....
        /*052c*/ 	.word	0x00000f30
        /*0530*/ 	.word	0x000000ff
        /*0534*/ 	.word	0x00000210
        /*0538*/ 	.short	0x0100
        /*053a*/ 	.byte	0x05
	.zero		1


	//   ....[67]....
        /*053c*/ 	.word	0x00000f40
        /*0540*/ 	.word	0x000000ff
        /*0544*/ 	.word	0x00000220
        /*0548*/ 	.short	0x0100
        /*054a*/ 	.byte	0x05
	.zero		1


	//   ....[68]....
        /*054c*/ 	.word	0x00000f50
        /*0550*/ 	.word	0x000000ff
        /*0554*/ 	.word	0x00000218
        /*0558*/ 	.short	0x0100
        /*055a*/ 	.byte	0x05
	.zero		1


	//   ....[69]....
        /*055c*/ 	.word	0x00000f60
        /*0560*/ 	.word	0x000000ff
        /*0564*/ 	.word	0x00000228
        /*0568*/ 	.short	0x0100
        /*056a*/ 	.byte	0x05
	.zero		1


	//   ....[70]....
        /*056c*/ 	.word	0x00001050
        /*0570*/ 	.word	0x000000ff
        /*0574*/ 	.word	0x00000230
        /*0578*/ 	.short	0x0100
        /*057a*/ 	.byte	0x04
	.zero		1


	//   ....[71]....
        /*057c*/ 	.word	0x00001a60
        /*0580*/ 	.word	0x00000003
        /*0584*/ 	.word	0x00000220
        /*0588*/ 	.short	0x010a
        /*058a*/ 	.byte	0xff
	.zero		1


	//   ....[72]....
        /*058c*/ 	.word	0x00001a90
        /*0590*/ 	.word	0x00000003
        /*0594*/ 	.word	0x00000210
        /*0598*/ 	.short	0x0101
        /*059a*/ 	.byte	0xff
	.zero		1


	//   ....[73]....
        /*059c*/ 	.word	0x00001ba0
        /*05a0*/ 	.word	0x000000ff
        /*05a4*/ 	.word	0x000000c8
        /*05a8*/ 	.short	0x010a
        /*05aa*/ 	.byte	0x05
	.zero		1


	//   ....[74]....
        /*05ac*/ 	.word	0x00001c60
        /*05b0*/ 	.word	0x000000ff
        /*05b4*/ 	.word	0x000000c8
        /*05b8*/ 	.short	0x010a
        /*05ba*/ 	.byte	0x21
	.zero		1


	//   ....[75]....
        /*05bc*/ 	.word	0x00001e10
        /*05c0*/ 	.word	0x000000ff
        /*05c4*/ 	.word	0x000000c8
        /*05c8*/ 	.short	0x010a
        /*05ca*/ 	.byte	0x08
	.zero		1


	//   ....[76]....
        /*05cc*/ 	.word	0x00001f10
        /*05d0*/ 	.word	0x000000ff
        /*05d4*/ 	.word	0x000001c8
        /*05d8*/ 	.short	0x0101
        /*05da*/ 	.byte	0x04
	.zero		1


	//   ....[77]....
        /*05dc*/ 	.word	0x00001f30
        /*05e0*/ 	.word	0x000000ff
        /*05e4*/ 	.word	0x000000c8
        /*05e8*/ 	.short	0x010a
        /*05ea*/ 	.byte	0x05
	.zero		1


	//   ....[78]....
        /*05ec*/ 	.word	0x00001fb0
        /*05f0*/ 	.word	0x000000ff
        /*05f4*/ 	.word	0x000000c8
        /*05f8*/ 	.short	0x010a
        /*05fa*/ 	.byte	0x11
	.zero		1


	//   ....[79]....
        /*05fc*/ 	.word	0x00002140
        /*0600*/ 	.word	0x000000ff
        /*0604*/ 	.word	0x000000c8
        /*0608*/ 	.short	0x010a
        /*060a*/ 	.byte	0x08
	.zero		1


	//   ....[80]....
        /*060c*/ 	.word	0x00002290
        /*0610*/ 	.word	0x00000002
        /*0614*/ 	.word	0x000001d0
        /*0618*/ 	.short	0x010a
        /*061a*/ 	.byte	0xff
	.zero		1


	//   ....[81]....
        /*061c*/ 	.word	0x00002350
        /*0620*/ 	.word	0x00000002
        /*0624*/ 	.word	0x00000000
        /*0628*/ 	.short	0x0101
        /*062a*/ 	.byte	0xff
	.zero		1


	//   ....[82]....
        /*062c*/ 	.word	0x000028b0
        /*0630*/ 	.word	0x000000ff
        /*0634*/ 	.word	0x00000000
        /*0638*/ 	.short	0x010a
        /*063a*/ 	.byte	0x05
	.zero		1


	//   ....[83]....
        /*063c*/ 	.word	0x00002940
        /*0640*/ 	.word	0x000000ff
        /*0644*/ 	.word	0x00000000
        /*0648*/ 	.short	0x010a
        /*064a*/ 	.byte	0x05
	.zero		1


	//   ....[84]....
        /*064c*/ 	.word	0x000029d0
        /*0650*/ 	.word	0x000000ff
        /*0654*/ 	.word	0x00000000
        /*0658*/ 	.short	0x010a
        /*065a*/ 	.byte	0x05
	.zero		1


	//   ....[85]....
        /*065c*/ 	.word	0x00002a60
        /*0660*/ 	.word	0x000000ff
        /*0664*/ 	.word	0x00000000
        /*0668*/ 	.short	0x010a
        /*066a*/ 	.byte	0x05
	.zero		1


	//   ....[86]....
        /*066c*/ 	.word	0x00002af0
        /*0670*/ 	.word	0x000000ff
        /*0674*/ 	.word	0x00000000
        /*0678*/ 	.short	0x010a
        /*067a*/ 	.byte	0x05
	.zero		1


	//   ....[87]....
        /*067c*/ 	.word	0x00002b80
        /*0680*/ 	.word	0x000000ff
        /*0684*/ 	.word	0x00000000
        /*0688*/ 	.short	0x010a
        /*068a*/ 	.byte	0x05
	.zero		1


	//   ....[88]....
        /*068c*/ 	.word	0x00002c10
        /*0690*/ 	.word	0x000000ff
        /*0694*/ 	.word	0x00000000
        /*0698*/ 	.short	0x010a
        /*069a*/ 	.byte	0x05
	.zero		1


	//   ....[89]....
        /*069c*/ 	.word	0x00002ca0
        /*06a0*/ 	.word	0x000000ff
        /*06a4*/ 	.word	0x00000000
        /*06a8*/ 	.short	0x010a
        /*06aa*/ 	.byte	0x05
	.zero		1


	//   ....[90]....
        /*06ac*/ 	.word	0x00002d30
        /*06b0*/ 	.word	0x000000ff
        /*06b4*/ 	.word	0x00000000
        /*06b8*/ 	.short	0x010a
        /*06ba*/ 	.byte	0x05
	.zero		1


	//   ....[91]....
        /*06bc*/ 	.word	0x00002dc0
        /*06c0*/ 	.word	0x000000ff
        /*06c4*/ 	.word	0x00000000
        /*06c8*/ 	.short	0x010a
        /*06ca*/ 	.byte	0x05
	.zero		1


	//   ....[92]....
        /*06cc*/ 	.word	0x00002e50
        /*06d0*/ 	.word	0x000000ff
        /*06d4*/ 	.word	0x00000000
        /*06d8*/ 	.short	0x010a
        /*06da*/ 	.byte	0x05
	.zero		1


	//   ....[93]....
        /*06dc*/ 	.word	0x00002ee0
        /*06e0*/ 	.word	0x000000ff
        /*06e4*/ 	.word	0x00000000
        /*06e8*/ 	.short	0x010a
        /*06ea*/ 	.byte	0x05
	.zero		1


	//   ....[94]....
        /*06ec*/ 	.word	0x00002f70
        /*06f0*/ 	.word	0x000000ff
        /*06f4*/ 	.word	0x00000000
        /*06f8*/ 	.short	0x010a
        /*06fa*/ 	.byte	0x05
	.zero		1


	//   ....[95]....
        /*06fc*/ 	.word	0x00003000
        /*0700*/ 	.word	0x000000ff
        /*0704*/ 	.word	0x00000000
        /*0708*/ 	.short	0x010a
        /*070a*/ 	.byte	0x05
	.zero		1


	//   ....[96]....
        /*070c*/ 	.word	0x00003090
        /*0710*/ 	.word	0x000000ff
        /*0714*/ 	.word	0x00000000
        /*0718*/ 	.short	0x010a
        /*071a*/ 	.byte	0x05
	.zero		1


	//   ....[97]....
        /*071c*/ 	.word	0x00003120
        /*0720*/ 	.word	0x000000ff
        /*0724*/ 	.word	0x00000000
        /*0728*/ 	.short	0x010a
        /*072a*/ 	.byte	0x05
	.zero		1


	//   ....[98]....
        /*072c*/ 	.word	0x000031b0
        /*0730*/ 	.word	0x000000ff
        /*0734*/ 	.word	0x00000000
        /*0738*/ 	.short	0x010a
        /*073a*/ 	.byte	0x05
	.zero		1


	//   ....[99]....
        /*073c*/ 	.word	0x00003240
        /*0740*/ 	.word	0x000000ff
        /*0744*/ 	.word	0x00000000
        /*0748*/ 	.short	0x010a
        /*074a*/ 	.byte	0x05
	.zero		1


	//   ....[100]....
        /*074c*/ 	.word	0x000032d0
        /*0750*/ 	.word	0x000000ff
        /*0754*/ 	.word	0x00000000
        /*0758*/ 	.short	0x010a
        /*075a*/ 	.byte	0x05
	.zero		1


	//   ....[101]....
        /*075c*/ 	.word	0x00003360
        /*0760*/ 	.word	0x000000ff
        /*0764*/ 	.word	0x00000000
        /*0768*/ 	.short	0x010a
        /*076a*/ 	.byte	0x05
	.zero		1


	//   ....[102]....
        /*076c*/ 	.word	0x000033f0
        /*0770*/ 	.word	0x000000ff
        /*0774*/ 	.word	0x00000000
        /*0778*/ 	.short	0x010a
        /*077a*/ 	.byte	0x05
	.zero		1


	//   ....[103]....
        /*077c*/ 	.word	0x00003480
        /*0780*/ 	.word	0x000000ff
        /*0784*/ 	.word	0x00000000
        /*0788*/ 	.short	0x010a
        /*078a*/ 	.byte	0x05
	.zero		1


	//   ....[104]....
        /*078c*/ 	.word	0x00003510
        /*0790*/ 	.word	0x000000ff
        /*0794*/ 	.word	0x00000000
        /*0798*/ 	.short	0x010a
        /*079a*/ 	.byte	0x05
	.zero		1


	//   ....[105]....
        /*079c*/ 	.word	0x000035a0
        /*07a0*/ 	.word	0x000000ff
        /*07a4*/ 	.word	0x00000000
        /*07a8*/ 	.short	0x010a
        /*07aa*/ 	.byte	0x05
	.zero		1


	//   ....[106]....
        /*07ac*/ 	.word	0x00003640
        /*07b0*/ 	.word	0x00000000
        /*07b4*/ 	.word	0x00000000
        /*07b8*/ 	.short	0x010a
        /*07ba*/ 	.byte	0xff
	.zero		1


	//   ....[107]....
        /*07bc*/ 	.word	0x00003770
        /*07c0*/ 	.word	0x00000000
        /*07c4*/ 	.word	0x00000210
        /*07c8*/ 	.short	0x010a
        /*07ca*/ 	.byte	0xff
	.zero		1


	//   ....[108]....
        /*07cc*/ 	.word	0x000037e0
        /*07d0*/ 	.word	0x00000004
        /*07d4*/ 	.word	0x00000000
        /*07d8*/ 	.short	0x0101
        /*07da*/ 	.byte	0xff
	.zero		1


	//   ....[109]....
        /*07dc*/ 	.word	0x00003800
        /*07e0*/ 	.word	0x000000ff
        /*07e4*/ 	.word	0x000001e0
        /*07e8*/ 	.short	0x010a
        /*07ea*/ 	.byte	0x05
	.zero		1


	//   ....[110]....
        /*07ec*/ 	.word	0x00003920
        /*07f0*/ 	.word	0x00000000
        /*07f4*/ 	.word	0x000001d0
        /*07f8*/ 	.short	0x010a
        /*07fa*/ 	.byte	0xff
	.zero		1


	//   ....[111]....
        /*07fc*/ 	.word	0x00003a20
        /*0800*/ 	.word	0x00000000
        /*0804*/ 	.word	0x00000000
        /*0808*/ 	.short	0x0101
        /*080a*/ 	.byte	0xff
	.zero		1


	//   ....[112]....
        /*080c*/ 	.word	0x00003ab0
        /*0810*/ 	.word	0x000000ff
        /*0814*/ 	.word	0x000001e0
        /*0818*/ 	.short	0x0106
        /*081a*/ 	.byte	0x05
	.zero		1


	//   ....[113]....
        /*081c*/ 	.word	0x00003ad0
        /*0820*/ 	.word	0x000000ff
        /*0824*/ 	.word	0x000001e0
        /*0828*/ 	.short	0x010a
        /*082a*/ 	.byte	0x05
	.zero		1


	//   ....[114]....
        /*082c*/ 	.word	0x00003b60
        /*0830*/ 	.word	0x000000ff
        /*0834*/ 	.word	0x000001e0
        /*0838*/ 	.short	0x0106
        /*083a*/ 	.byte	0x04
	.zero		1


	//   ....[115]....
        /*083c*/ 	.word	0x00003ba0
        /*0840*/ 	.word	0x00000000
        /*0844*/ 	.word	0x000001e0
        /*0848*/ 	.short	0x010a
        /*084a*/ 	.byte	0xff
	.zero		1


	//   ....[116]....
        /*084c*/ 	.word	0x00003de0
        /*0850*/ 	.word	0x000000ff
        /*0854*/ 	.word	0x00000008
        /*0858*/ 	.short	0x010a
        /*085a*/ 	.byte	0x04
	.zero		1


	//   ....[117]....
        /*085c*/ 	.word	0x00003e00
        /*0860*/ 	.word	0x000000ff
        /*0864*/ 	.word	0x00000008
        /*0868*/ 	.short	0x010a
        /*086a*/ 	.byte	0x04
	.zero		1


	//   ....[118]....
        /*086c*/ 	.word	0x00003f90
        /*0870*/ 	.word	0x000000ff
        /*0874*/ 	.word	0x00000008
        /*0878*/ 	.short	0x010a
        /*087a*/ 	.byte	0x04
	.zero		1


	//   ....[119]....
        /*087c*/ 	.word	0x00003fb0
        /*0880*/ 	.word	0x000000ff
        /*0884*/ 	.word	0x00000008
        /*0888*/ 	.short	0x010a
        /*088a*/ 	.byte	0x04
	.zero		1


	//   ....[120]....
        /*088c*/ 	.word	0x00004070
        /*0890*/ 	.word	0x000000ff
        /*0894*/ 	.word	0x00000000
        /*0898*/ 	.short	0x0101
        /*089a*/ 	.byte	0x05
	.zero		1


	//   ....[121]....
        /*089c*/ 	.word	0x00004350
        /*08a0*/ 	.word	0x00000000
        /*08a4*/ 	.word	0x000001d0
        /*08a8*/ 	.short	0x010a
        /*08aa*/ 	.byte	0xff
	.zero		1


	//   ....[122]....
        /*08ac*/ 	.word	0x00004410
        /*08b0*/ 	.word	0x00000000
        /*08b4*/ 	.word	0x00000000
        /*08b8*/ 	.short	0x0101
        /*08ba*/ 	.byte	0xff
	.zero		1


	//   ....[123]....
        /*08bc*/ 	.word	0x000044c0
        /*08c0*/ 	.word	0x000000ff
        /*08c4*/ 	.word	0x00000000
        /*08c8*/ 	.short	0x010a
        /*08ca*/ 	.byte	0x05
	.zero		1


	//   ....[124]....
        /*08cc*/ 	.word	0x000044d0
        /*08d0*/ 	.word	0x000000ff
        /*08d4*/ 	.word	0x00000200
        /*08d8*/ 	.short	0x010a
        /*08da*/ 	.byte	0x13
	.zero		1


	//   ....[125]....
        /*08dc*/ 	.word	0x00004590
        /*08e0*/ 	.word	0x000000ff
        /*08e4*/ 	.word	0x00000000
        /*08e8*/ 	.short	0x010a
        /*08ea*/ 	.byte	0x07
	.zero		1


	//   ....[126]....
        /*08ec*/ 	.word	0x000046c0
        /*08f0*/ 	.word	0x000000ff
        /*08f4*/ 	.word	0x00000000
        /*08f8*/ 	.short	0x010a
        /*08fa*/ 	.byte	0x18
	.zero		1


	//   ....[127]....
        /*08fc*/ 	.word	0x000048d0
        /*0900*/ 	.word	0x000000ff
        /*0904*/ 	.word	0x00000000
        /*0908*/ 	.short	0x010a
        /*090a*/ 	.byte	0x05
	.zero		1


	//   ....[128]....
        /*090c*/ 	.word	0x00004970
        /*0910*/ 	.word	0x00000000
        /*0914*/ 	.word	0x00000000
        /*0918*/ 	.short	0x010a
        /*091a*/ 	.byte	0xff
	.zero		1


	//   ....[129]....
        /*091c*/ 	.word	0x000049b0
        /*0920*/ 	.word	0x00000000
        /*0924*/ 	.word	0x00000000
        /*0928*/ 	.short	0x010a
        /*092a*/ 	.byte	0xff
	.zero		1


	//   ....[130]....
        /*092c*/ 	.word	0x00004a20
        /*0930*/ 	.word	0x000000ff
        /*0934*/ 	.word	0x00000000
        /*0938*/ 	.short	0x0101
        /*093a*/ 	.byte	0x05
	.zero		1


	//   ....[131]....
        /*093c*/ 	.word	0x00004a60
        /*0940*/ 	.word	0x000000ff
        /*0944*/ 	.word	0x00000230
        /*0948*/ 	.short	0x010a
        /*094a*/ 	.byte	0x0b
	.zero		1


	//   ....[132]....
        /*094c*/ 	.word	0x00004ac0
        /*0950*/ 	.word	0x000000ff
        /*0954*/ 	.word	0x00000000
        /*0958*/ 	.short	0x0101
        /*095a*/ 	.byte	0x05
	.zero		1


	//   ....[133]....
        /*095c*/ 	.word	0x00004ef0
        /*0960*/ 	.word	0x00000000
        /*0964*/ 	.word	0x000001d0
        /*0968*/ 	.short	0x010a
        /*096a*/ 	.byte	0xff
	.zero		1


	//   ....[134]....
        /*096c*/ 	.word	0x00004fb0
        /*0970*/ 	.word	0x00000000
        /*0974*/ 	.word	0x00000000
        /*0978*/ 	.short	0x0101
        /*097a*/ 	.byte	0xff
	.zero		1


	//   ....[135]....
        /*097c*/ 	.word	0x000052d0
        /*0980*/ 	.word	0x000000ff
        /*0984*/ 	.word	0x000001c8
        /*0988*/ 	.short	0x010a
        /*098a*/ 	.byte	0x06
	.zero		1


	//   ....[136]....
        /*098c*/ 	.word	0x000054c0
        /*0990*/ 	.word	0x000000ff
        /*0994*/ 	.word	0x000001a8
        /*0998*/ 	.short	0x010a
        /*099a*/ 	.byte	0x06
	.zero		1


	//   ....[137]....
        /*099c*/ 	.word	0x00005650
        /*09a0*/ 	.word	0x000000ff
        /*09a4*/ 	.word	0x00000190
        /*09a8*/ 	.short	0x010b
        /*09aa*/ 	.byte	0x06
	.zero		1


	//   ....[138]....
        /*09ac*/ 	.word	0x00005660
        /*09b0*/ 	.word	0x000000ff
        /*09b4*/ 	.word	0x00000000
        /*09b8*/ 	.short	0x0101
        /*09ba*/ 	.byte	0x08
	.zero		1


	//   ....[139]....
        /*09bc*/ 	.word	0x00005670
        /*09c0*/ 	.word	0x000000ff
        /*09c4*/ 	.word	0x000001b0
        /*09c8*/ 	.short	0x010a
        /*09ca*/ 	.byte	0x06
	.zero		1


	//   ....[140]....
        /*09cc*/ 	.word	0x00005810
        /*09d0*/ 	.word	0x000000ff
        /*09d4*/ 	.word	0x00000198
        /*09d8*/ 	.short	0x010b
        /*09da*/ 	.byte	0x06
	.zero		1


	//   ....[141]....
        /*09dc*/ 	.word	0x00005880
        /*09e0*/ 	.word	0x000000ff
        /*09e4*/ 	.word	0x00000000
        /*09e8*/ 	.short	0x0101
        /*09ea*/ 	.byte	0x08
	.zero		1


	//   ....[142]....
        /*09ec*/ 	.word	0x000058b0
        /*09f0*/ 	.word	0x000000ff
        /*09f4*/ 	.word	0x000001b8
        /*09f8*/ 	.short	0x010a
        /*09fa*/ 	.byte	0x06
	.zero		1


	//   ....[143]....
        /*09fc*/ 	.word	0x00005ac0
        /*0a00*/ 	.word	0x000000ff
        /*0a04*/ 	.word	0x000001a0
        /*0a08*/ 	.short	0x010b
        /*0a0a*/ 	.byte	0x06
	.zero		1


	//   ....[144]....
        /*0a0c*/ 	.word	0x00005ae0
        /*0a10*/ 	.word	0x000000ff
        /*0a14*/ 	.word	0x00000000
        /*0a18*/ 	.short	0x0101
        /*0a1a*/ 	.byte	0x07
	.zero		1


	//   ....[145]....
        /*0a1c*/ 	.word	0x00005b10
        /*0a20*/ 	.word	0x000000ff
        /*0a24*/ 	.word	0x000001a8
        /*0a28*/ 	.short	0x010a
        /*0a2a*/ 	.byte	0x06
	.zero		1


	//   ....[146]....
        /*0a2c*/ 	.word	0x00005b30
        /*0a30*/ 	.word	0x000000ff
        /*0a34*/ 	.word	0x000001b0
        /*0a38*/ 	.short	0x010a
        /*0a3a*/ 	.byte	0x06
	.zero		1


	//   ....[147]....
        /*0a3c*/ 	.word	0x00005b70
        /*0a40*/ 	.word	0x00000000
        /*0a44*/ 	.word	0x000001b8
        /*0a48*/ 	.short	0x010a
        /*0a4a*/ 	.byte	0xff
	.zero		1


	//   ....[148]....
        /*0a4c*/ 	.word	0x00005ed0
        /*0a50*/ 	.word	0x00000000
        /*0a54*/ 	.word	0x000001d0
        /*0a58*/ 	.short	0x010a
        /*0a5a*/ 	.byte	0xff
	.zero		1


	//   ....[149]....
        /*0a5c*/ 	.word	0x00005fe0
        /*0a60*/ 	.word	0x00000000
        /*0a64*/ 	.word	0x00000000
        /*0a68*/ 	.short	0x0101
        /*0a6a*/ 	.byte	0xff
	.zero		1


	//   ....[150]....
        /*0a6c*/ 	.word	0x00006a90
        /*0a70*/ 	.word	0x000000ff
        /*0a74*/ 	.word	0x00000190
        /*0a78*/ 	.short	0x010a
        /*0a7a*/ 	.byte	0x30
	.zero		1


	//   ....[151]....
        /*0a7c*/ 	.word	0x00006b50
        /*0a80*/ 	.word	0x000000b3
        /*0a84*/ 	.word	0x000001f0
        /*0a88*/ 	.short	0x010a
        /*0a8a*/ 	.byte	0xff
	.zero		1


	//   ....[152]....
        /*0a8c*/ 	.word	0x00006c80
        /*0a90*/ 	.word	0x000000ff
        /*0a94*/ 	.word	0x00000190
        /*0a98*/ 	.short	0x010a
        /*0a9a*/ 	.byte	0x30
	.zero		1


	//   ....[153]....
        /*0a9c*/ 	.word	0x00006e50
        /*0aa0*/ 	.word	0x000000b3
        /*0aa4*/ 	.word	0x000001f0
        /*0aa8*/ 	.short	0x010a
        /*0aaa*/ 	.byte	0xff
	.zero		1


	//   ....[154]....
        /*0aac*/ 	.word	0x000080e0
        /*0ab0*/ 	.word	0x00000000
        /*0ab4*/ 	.word	0x00000000
        /*0ab8*/ 	.short	0x0101
        /*0aba*/ 	.byte	0xff
	.zero		1


	//   ....[155]....
        /*0abc*/ 	.word	0x000080f0
        /*0ac0*/ 	.word	0x00000003
        /*0ac4*/ 	.word	0x00000190
        /*0ac8*/ 	.short	0x010a
        /*0aca*/ 	.byte	0xff
	.zero		1


	//   ....[156]....
        /*0acc*/ 	.word	0x000081d0
        /*0ad0*/ 	.word	0x00000003
        /*0ad4*/ 	.word	0x00000190
        /*0ad8*/ 	.short	0x010a
        /*0ada*/ 	.byte	0xff
	.zero		1


	//   ....[157]....
        /*0adc*/ 	.word	0x00009520
        /*0ae0*/ 	.word	0x00000000
        /*0ae4*/ 	.word	0x00000000
        /*0ae8*/ 	.short	0x0101
        /*0aea*/ 	.byte	0xff
	.zero		1


	//   ....[158]....
        /*0aec*/ 	.word	0x00009530
        /*0af0*/ 	.word	0x00000004
        /*0af4*/ 	.word	0x00000190
        /*0af8*/ 	.short	0x010a
        /*0afa*/ 	.byte	0xff
	.zero		1


	//   ....[159]....
        /*0afc*/ 	.word	0x00009610
        /*0b00*/ 	.word	0x00000004
        /*0b04*/ 	.word	0x00000190
        /*0b08*/ 	.short	0x010a
        /*0b0a*/ 	.byte	0xff
	.zero		1


	//   ....[160]....
        /*0b0c*/ 	.word	0x00009960
        /*0b10*/ 	.word	0x000000b3
        /*0b14*/ 	.word	0x00000000
        /*0b18*/ 	.short	0x0101
        /*0b1a*/ 	.byte	0xff
	.zero		1


	//   ....[161]....
        /*0b1c*/ 	.word	0x0000a990
        /*0b20*/ 	.word	0x00000000
        /*0b24*/ 	.word	0x00000000
        /*0b28*/ 	.short	0x0101
        /*0b2a*/ 	.byte	0xff
	.zero		1


	//   ....[162]....
        /*0b2c*/ 	.word	0x0000ac00
        /*0b30*/ 	.word	0x000000ff
        /*0b34*/ 	.word	0x00000000
        /*0b38*/ 	.short	0x0101
        /*0b3a*/ 	.byte	0x04
	.zero		1


	//   ....[163]....
        /*0b3c*/ 	.word	0x0000ac20
        /*0b40*/ 	.word	0x00000003
        /*0b44*/ 	.word	0x00000220
        /*0b48*/ 	.short	0x010a
        /*0b4a*/ 	.byte	0xff
	.zero		1


	//   ....[164]....
        /*0b4c*/ 	.word	0x0000ac80
        /*0b50*/ 	.word	0x00000002
        /*0b54*/ 	.word	0x000000c8
        /*0b58*/ 	.short	0x010a
        /*0b5a*/ 	.byte	0xff
	.zero		1


	//   ....[165]....
        /*0b5c*/ 	.word	0x0000ace0
        /*0b60*/ 	.word	0x00000002
        /*0b64*/ 	.word	0x000000c8
        /*0b68*/ 	.short	0x010a
        /*0b6a*/ 	.byte	0xff
	.zero		1


	//   ....[166]....
        /*0b6c*/ 	.word	0x0000ad30
        /*0b70*/ 	.word	0x00000002
        /*0b74*/ 	.word	0x000001d0
        /*0b78*/ 	.short	0x010a
        /*0b7a*/ 	.byte	0xff
	.zero		1


	//   ....[167]....
        /*0b7c*/ 	.word	0x0000ad90
        /*0b80*/ 	.word	0x00000000
        /*0b84*/ 	.word	0x00000000
        /*0b88*/ 	.short	0x010a
        /*0b8a*/ 	.byte	0xff
	.zero		1


	//   ....[168]....
        /*0b8c*/ 	.word	0x0000adf0
        /*0b90*/ 	.word	0x00000000
        /*0b94*/ 	.word	0x00000000
        /*0b98*/ 	.short	0x010a
        /*0b9a*/ 	.byte	0xff
	.zero		1


	//   ....[169]....
        /*0b9c*/ 	.word	0x0000ae50
        /*0ba0*/ 	.word	0x00000000
        /*0ba4*/ 	.word	0x00000000
        /*0ba8*/ 	.short	0x010a
        /*0baa*/ 	.byte	0xff
	.zero		1


	//   ....[170]....
        /*0bac*/ 	.word	0x0000aeb0
        /*0bb0*/ 	.word	0x00000000
        /*0bb4*/ 	.word	0x00000000
        /*0bb8*/ 	.short	0x010a
        /*0bba*/ 	.byte	0xff
	.zero		1


	//   ....[171]....
        /*0bbc*/ 	.word	0x0000af10
        /*0bc0*/ 	.word	0x00000000
        /*0bc4*/ 	.word	0x00000000
        /*0bc8*/ 	.short	0x010a
        /*0bca*/ 	.byte	0xff
	.zero		1


	//   ....[172]....
        /*0bcc*/ 	.word	0x0000af70
        /*0bd0*/ 	.word	0x00000000
        /*0bd4*/ 	.word	0x00000000
        /*0bd8*/ 	.short	0x010a
        /*0bda*/ 	.byte	0xff
	.zero		1


	//   ....[173]....
        /*0bdc*/ 	.word	0x0000afd0
        /*0be0*/ 	.word	0x00000000
        /*0be4*/ 	.word	0x00000000
        /*0be8*/ 	.short	0x010a
        /*0bea*/ 	.byte	0xff
	.zero		1


	//   ....[174]....
        /*0bec*/ 	.word	0x0000b030
        /*0bf0*/ 	.word	0x00000000
        /*0bf4*/ 	.word	0x00000000
        /*0bf8*/ 	.short	0x010a
        /*0bfa*/ 	.byte	0xff
	.zero		1


	//   ....[175]....
        /*0bfc*/ 	.word	0x0000b090
        /*0c00*/ 	.word	0x00000000
        /*0c04*/ 	.word	0x00000000
        /*0c08*/ 	.short	0x010a
        /*0c0a*/ 	.byte	0xff
	.zero		1


	//   ....[176]....
        /*0c0c*/ 	.word	0x0000b0f0
        /*0c10*/ 	.word	0x00000000
        /*0c14*/ 	.word	0x00000000
        /*0c18*/ 	.short	0x010a
        /*0c1a*/ 	.byte	0xff
	.zero		1


	//   ....[177]....
        /*0c1c*/ 	.word	0x0000b150
        /*0c20*/ 	.word	0x00000000
        /*0c24*/ 	.word	0x00000000
        /*0c28*/ 	.short	0x010a
        /*0c2a*/ 	.byte	0xff
	.zero		1


	//   ....[178]....
        /*0c2c*/ 	.word	0x0000b1b0
        /*0c30*/ 	.word	0x00000000
        /*0c34*/ 	.word	0x00000000
        /*0c38*/ 	.short	0x010a
        /*0c3a*/ 	.byte	0xff
	.zero		1


	//   ....[179]....
        /*0c3c*/ 	.word	0x0000b210
        /*0c40*/ 	.word	0x00000000
        /*0c44*/ 	.word	0x00000000
        /*0c48*/ 	.short	0x010a
        /*0c4a*/ 	.byte	0xff
	.zero		1


	//   ....[180]....
        /*0c4c*/ 	.word	0x0000b270
        /*0c50*/ 	.word	0x00000000
        /*0c54*/ 	.word	0x00000000
        /*0c58*/ 	.short	0x010a
        /*0c5a*/ 	.byte	0xff
	.zero		1


	//   ....[181]....
        /*0c5c*/ 	.word	0x0000b2d0
        /*0c60*/ 	.word	0x00000000
        /*0c64*/ 	.word	0x00000000
        /*0c68*/ 	.short	0x010a
        /*0c6a*/ 	.byte	0xff
	.zero		1


	//   ....[182]....
        /*0c6c*/ 	.word	0x0000b330
        /*0c70*/ 	.word	0x00000000
        /*0c74*/ 	.word	0x00000000
        /*0c78*/ 	.short	0x010a
        /*0c7a*/ 	.byte	0xff
	.zero		1


	//   ....[183]....
        /*0c7c*/ 	.word	0x0000b390
        /*0c80*/ 	.word	0x00000000
        /*0c84*/ 	.word	0x00000000
        /*0c88*/ 	.short	0x010a
        /*0c8a*/ 	.byte	0xff
	.zero		1


	//   ....[184]....
        /*0c8c*/ 	.word	0x0000b3f0
        /*0c90*/ 	.word	0x00000000
        /*0c94*/ 	.word	0x00000000
        /*0c98*/ 	.short	0x010a
        /*0c9a*/ 	.byte	0xff
	.zero		1


	//   ....[185]....
        /*0c9c*/ 	.word	0x0000b450
        /*0ca0*/ 	.word	0x00000000
        /*0ca4*/ 	.word	0x00000000
        /*0ca8*/ 	.short	0x010a
        /*0caa*/ 	.byte	0xff
	.zero		1


	//   ....[186]....
        /*0cac*/ 	.word	0x0000b4b0
        /*0cb0*/ 	.word	0x00000000
        /*0cb4*/ 	.word	0x00000000
        /*0cb8*/ 	.short	0x010a
        /*0cba*/ 	.byte	0xff
	.zero		1


	//   ....[187]....
        /*0cbc*/ 	.word	0x0000b510
        /*0cc0*/ 	.word	0x00000000
        /*0cc4*/ 	.word	0x00000000
        /*0cc8*/ 	.short	0x010a
        /*0cca*/ 	.byte	0xff
	.zero		1


	//   ....[188]....
        /*0ccc*/ 	.word	0x0000b570
        /*0cd0*/ 	.word	0x00000000
        /*0cd4*/ 	.word	0x00000000
        /*0cd8*/ 	.short	0x010a
        /*0cda*/ 	.byte	0xff
	.zero		1


	//   ....[189]....
        /*0cdc*/ 	.word	0x0000b5d0
        /*0ce0*/ 	.word	0x00000000
        /*0ce4*/ 	.word	0x00000000
        /*0ce8*/ 	.short	0x010a
        /*0cea*/ 	.byte	0xff
	.zero		1


	//   ....[190]....
        /*0cec*/ 	.word	0x0000b630
        /*0cf0*/ 	.word	0x00000000
        /*0cf4*/ 	.word	0x00000000
        /*0cf8*/ 	.short	0x010a
        /*0cfa*/ 	.byte	0xff
	.zero		1


	//   ....[191]....
        /*0cfc*/ 	.word	0x0000b680
        /*0d00*/ 	.word	0x00000000
        /*0d04*/ 	.word	0x00000210
        /*0d08*/ 	.short	0x010a
        /*0d0a*/ 	.byte	0xff
	.zero		1


	//   ....[192]....
        /*0d0c*/ 	.word	0x0000b6e0
        /*0d10*/ 	.word	0x00000000
        /*0d14*/ 	.word	0x000001e0
        /*0d18*/ 	.short	0x010a
        /*0d1a*/ 	.byte	0xff
	.zero		1


	//   ....[193]....
        /*0d1c*/ 	.word	0x0000b730
        /*0d20*/ 	.word	0x00000000
        /*0d24*/ 	.word	0x000001d0
        /*0d28*/ 	.short	0x010a
        /*0d2a*/ 	.byte	0xff
	.zero		1


	//   ....[194]....
        /*0d2c*/ 	.word	0x0000b790
        /*0d30*/ 	.word	0x00000000
        /*0d34*/ 	.word	0x000001e0
        /*0d38*/ 	.short	0x010a
        /*0d3a*/ 	.byte	0xff
	.zero		1


	//   ....[195]....
        /*0d3c*/ 	.word	0x0000b7f0
        /*0d40*/ 	.word	0x00000004
        /*0d44*/ 	.word	0x00000008
        /*0d48*/ 	.short	0x010a
        /*0d4a*/ 	.byte	0xff
	.zero		1


	//   ....[196]....
        /*0d4c*/ 	.word	0x0000b8d0
        /*0d50*/ 	.word	0x00000002
        /*0d54*/ 	.word	0x00000008
        /*0d58*/ 	.short	0x010a
        /*0d5a*/ 	.byte	0xff
	.zero		1


	//   ....[197]....
        /*0d5c*/ 	.word	0x0000b920
        /*0d60*/ 	.word	0x00000000
        /*0d64*/ 	.word	0x000001d0
        /*0d68*/ 	.short	0x010a
        /*0d6a*/ 	.byte	0xff
	.zero		1


	//   ....[198]....
        /*0d6c*/ 	.word	0x0000b980
        /*0d70*/ 	.word	0x00000000
        /*0d74*/ 	.word	0x00000200
        /*0d78*/ 	.short	0x010a
        /*0d7a*/ 	.byte	0xff
	.zero		1


	//   ....[199]....
        /*0d7c*/ 	.word	0x0000b9e0
        /*0d80*/ 	.word	0x00000000
        /*0d84*/ 	.word	0x00000000
        /*0d88*/ 	.short	0x010a
        /*0d8a*/ 	.byte	0xff
	.zero		1


	//   ....[200]....
        /*0d8c*/ 	.word	0x0000ba40
        /*0d90*/ 	.word	0x00000000
        /*0d94*/ 	.word	0x00000000
        /*0d98*/ 	.short	0x010a
        /*0d9a*/ 	.byte	0xff
	.zero		1


	//   ....[201]....
        /*0d9c*/ 	.word	0x0000baa0
        /*0da0*/ 	.word	0x00000000
        /*0da4*/ 	.word	0x00000230
        /*0da8*/ 	.short	0x010a
        /*0daa*/ 	.byte	0xff
	.zero		1


	//   ....[202]....
        /*0dac*/ 	.word	0x0000baf0
        /*0db0*/ 	.word	0x00000000
        /*0db4*/ 	.word	0x000001d0
        /*0db8*/ 	.short	0x010a
        /*0dba*/ 	.byte	0xff
	.zero		1


	//   ....[203]....
        /*0dbc*/ 	.word	0x0000bb50
        /*0dc0*/ 	.word	0x00000000
        /*0dc4*/ 	.word	0x000001c8
        /*0dc8*/ 	.short	0x010a
        /*0dca*/ 	.byte	0xff
	.zero		1


	//   ....[204]....
        /*0dcc*/ 	.word	0x0000bbb0
        /*0dd0*/ 	.word	0x00000003
        /*0dd4*/ 	.word	0x000001a8
        /*0dd8*/ 	.short	0x010a
        /*0dda*/ 	.byte	0xff
	.zero		1


	//   ....[205]....
        /*0ddc*/ 	.word	0x0000bc10
        /*0de0*/ 	.word	0x00000003
        /*0de4*/ 	.word	0x000001b0
        /*0de8*/ 	.short	0x010a
        /*0dea*/ 	.byte	0xff
	.zero		1


	//   ....[206]....
        /*0dec*/ 	.word	0x0000bc70
        /*0df0*/ 	.word	0x00000003
        /*0df4*/ 	.word	0x000001b8
        /*0df8*/ 	.short	0x010a
        /*0dfa*/ 	.byte	0xff
	.zero		1


	//   ....[207]....
        /*0dfc*/ 	.word	0x0000bcd0
        /*0e00*/ 	.word	0x00000000
        /*0e04*/ 	.word	0x000001a8
        /*0e08*/ 	.short	0x010a
        /*0e0a*/ 	.byte	0xff
	.zero		1


	//   ....[208]....
        /*0e0c*/ 	.word	0x0000bd30
        /*0e10*/ 	.word	0x00000000
        /*0e14*/ 	.word	0x000001b0
        /*0e18*/ 	.short	0x010a
        /*0e1a*/ 	.byte	0xff
	.zero		1


	//   ....[209]....
        /*0e1c*/ 	.word	0x0000bd80
        /*0e20*/ 	.word	0x00000000
        /*0e24*/ 	.word	0x000001d0
        /*0e28*/ 	.short	0x010a
        /*0e2a*/ 	.byte	0xff
	.zero		1


	//   ....[210]....
        /*0e2c*/ 	.word	0x0000bde0
        /*0e30*/ 	.word	0x00000003
        /*0e34*/ 	.word	0x00000190
        /*0e38*/ 	.short	0x010a
        /*0e3a*/ 	.byte	0xff
	.zero		1


	//   ....[211]....
        /*0e3c*/ 	.word	0x0000be30
        /*0e40*/ 	.word	0x000000b3
        /*0e44*/ 	.word	0x000001f0
        /*0e48*/ 	.short	0x010a
        /*0e4a*/ 	.byte	0xff
	.zero		1


	//   ....[212]....
        /*0e4c*/ 	.word	0x0000be80
        /*0e50*/ 	.word	0x00000003
        /*0e54*/ 	.word	0x00000190
        /*0e58*/ 	.short	0x010a
        /*0e5a*/ 	.byte	0xff
	.zero		1


	//   ....[213]....
        /*0e5c*/ 	.word	0x0000bed0
        /*0e60*/ 	.word	0x00000004
        /*0e64*/ 	.word	0x00000190
        /*0e68*/ 	.short	0x010a
        /*0e6a*/ 	.byte	0xff
	.zero		1


	//----- nvinfo : EIATTR_NUM_MBARRIERS
	.align		4
.L_47:
        /*0e6c*/ 	.byte	0x03, 0x38
        /*0e6e*/ 	.short	0x0047


	//----- nvinfo : EIATTR_EXIT_INSTR_OFFSETS
	.align		4
        /*0e70*/ 	.byte	0x04, 0x1c
        /*0e72*/ 	.short	(.L_49 - .L_48)


	//   ....[0]....
.L_48:
        /*0e74*/ 	.word	0x00003670


	//   ....[1]....
        /*0e78*/ 	.word	0x00003b70


	//   ....[2]....
        /*0e7c*/ 	.word	0x00003bd0


	//   ....[3]....
        /*0e80*/ 	.word	0x00004ce0


	//   ....[4]....
        /*0e84*/ 	.word	0x00005ba0


	//   ....[5]....
        /*0e88*/ 	.word	0x00005be0


	//   ....[6]....
        /*0e8c*/ 	.word	0x0000aaf0


	//   ....[7]....
        /*0e90*/ 	.word	0x0000ab70


	//   ....[8]....
        /*0e94*/ 	.word	0x0000aba0


	//   ....[9]....
        /*0e98*/ 	.word	0x0000ac10


	//----- nvinfo : EIATTR_MAX_THREADS
	.align		4
.L_49:
        /*0e9c*/ 	.byte	0x04, 0x05
        /*0e9e*/ 	.short	(.L_51 - .L_50)
.L_50:
        /*0ea0*/ 	.word	0x00000100
        /*0ea4*/ 	.word	0x00000001
        /*0ea8*/ 	.word	0x00000001


	//----- nvinfo : EIATTR_CRS_STACK_SIZE
	.align		4
.L_51:
        /*0eac*/ 	.byte	0x04, 0x1e
        /*0eae*/ 	.short	(.L_53 - .L_52)
.L_52:
        /*0eb0*/ 	.word	0x00000000


	//----- nvinfo : EIATTR_CBANK_PARAM_SIZE
	.align		4
.L_53:
        /*0eb4*/ 	.byte	0x03, 0x19
        /*0eb6*/ 	.short	0x0800


	//----- nvinfo : EIATTR_PARAM_CBANK
	.align		4
        /*0eb8*/ 	.byte	0x04, 0x0a
        /*0eba*/ 	.short	(.L_55 - .L_54)
	.align		4
.L_54:
        /*0ebc*/ 	.word	index@(.nv.constant0._ZN7cutlass13device_kernelINS_4gemm6kernel13GemmUniversalIN4cute5tupleIJiiiiEEENS1_10collective13CollectiveMmaINS1_35MainloopSm100TmaUmmaWarpSpecializedILi25ELi2ELi2ENS5_IJNS4_1CILi2EEENSA_ILi1EEESC_EEEEENS5_IJNSA_ILi256EEENSA_ILi192EEENSA_ILi16EEEEEENS_6half_tENS5_IJlSC_lEEESJ_SK_NS4_8TiledMMAINS4_8MMA_AtomIJNS4_26SM100_MMA_F16BF16_2x1SM_SSISJ_SJ_fLi256ELi192ELNS4_4UMMA5MajorE0ELSP_0ELNSO_7ScaleInE0ELSQ_0EEEEEENS4_6LayoutINS5_IJSC_SC_SC_EEENS5_IJNSA_ILi0EEESV_SV_EEEEENS5_IJNS4_10UnderscoreESY_SY_EEEEENS4_18SM100_TMA_2SM_LOADENS4_14ComposedLayoutINS4_7SwizzleILi1ELi4ELi3EEENS4_18smem_ptr_flag_bitsILi16EEENST_INS5_IJNSA_ILi8EEESH_EEENS5_IJSH_SC_EEEEEEEvNS4_8identityES11_S1B_vS1C_EENS_8epilogue10collective18CollectiveEpilogueINS1E_23Sm100TmaWarpSpecializedILi3ELi2ELi64ELb1ELb0EEEJNS5_IJNSA_ILi128EEESG_SH_EEENS5_IJNST_IS1J_SC_EENST_INSA_ILi64EEESC_EEEEESJ_SK_SJ_SK_NS1E_6fusion15FusionCallbacksIS1I_NS1P_17LinearCombinationISJ_fSJ_fLNS_15FloatRoundStyleE2EEES1K_S1O_JEEENS4_5SM1004TMEM4LOAD26SM100_TMEM_LOAD_32dp32b64xENS4_13SM90_TMA_LOADENS12_INS13_ILi3ELi4ELi3EEES16_NST_INS5_IJS17_S1M_EEENS5_IJS1M_SC_EEEEEEENS4_39AutoVectorizingCopyWithAssumedAlignmentILi128EEENS4_14SM90_TMA_STOREES24_S26_S26_EEEvvEEEEvNT_6ParamsE)
        /*0ec0*/ 	.short	0x0380
        /*0ec2*/ 	.short	0x0800


	//----- nvinfo : EIATTR_SW_WAR
	.align		4
.L_55:
        /*0ec4*/ 	.byte	0x04, 0x36
        /*0ec6*/ 	.short	(.L_57 - .L_56)
.L_56:
        /*0ec8*/ 	.word	0x00000008
.L_57:


//--------------------- .nv.callgraph             --------------------------
	.section	.nv.callgraph,"",@"SHT_CUDA_CALLGRAPH"
	.align	4
	.sectionentsize	8
	.align		4
        /*0000*/ 	.word	0x00000000
	.align		4
        /*0004*/ 	.word	0xffffffff
	.align		4
        /*0008*/ 	.word	index@(_ZN7cutlass13device_kernelINS_4gemm6kernel13GemmUniversalIN4cute5tupleIJiiiiEEENS1_10collective13CollectiveMmaINS1_35MainloopSm100TmaUmmaWarpSpecializedILi25ELi2ELi2ENS5_IJNS4_1CILi2EEENSA_ILi1EEESC_EEEEENS5_IJNSA_ILi256EEENSA_ILi192EEENSA_ILi16EEEEEENS_6half_tENS5_IJlSC_lEEESJ_SK_NS4_8TiledMMAINS4_8MMA_AtomIJNS4_26SM100_MMA_F16BF16_2x1SM_SSISJ_SJ_fLi256ELi192ELNS4_4UMMA5MajorE0ELSP_0ELNSO_7ScaleInE0ELSQ_0EEEEEENS4_6LayoutINS5_IJSC_SC_SC_EEENS5_IJNSA_ILi0EEESV_SV_EEEEENS5_IJNS4_10UnderscoreESY_SY_EEEEENS4_18SM100_TMA_2SM_LOADENS4_14ComposedLayoutINS4_7SwizzleILi1ELi4ELi3EEENS4_18smem_ptr_flag_bitsILi16EEENST_INS5_IJNSA_ILi8EEESH_EEENS5_IJSH_SC_EEEEEEEvNS4_8identityES11_S1B_vS1C_EENS_8epilogue10collective18CollectiveEpilogueINS1E_23Sm100TmaWarpSpecializedILi3ELi2ELi64ELb1ELb0EEEJNS5_IJNSA_ILi128EEESG_SH_EEENS5_IJNST_IS1J_SC_EENST_INSA_ILi64EEESC_EEEEESJ_SK_SJ_SK_NS1E_6fusion15FusionCallbacksIS1I_NS1P_17LinearCombinationISJ_fSJ_fLNS_15FloatRoundStyleE2EEES1K_S1O_JEEENS4_5SM1004TMEM4LOAD26SM100_TMEM_LOAD_32dp32b64xENS4_13SM90_TMA_LOADENS12_INS13_ILi3ELi4ELi3EEES16_NST_INS5_IJS17_S1M_EEENS5_IJS1M_SC_EEEEEEENS4_39AutoVectorizingCopyWithAssumedAlignmentILi128EEENS4_14SM90_TMA_STOREES24_S26_S26_EEEvvEEEEvNT_6ParamsE)
	.align		4
        /*000c*/ 	.word	index@(__assertfail)
	.align		4
        /*0010*/ 	.word	0x00000000
	.align		4
        /*0014*/ 	.word	0xfffffffe
	.align		4
        /*0018*/ 	.word	0x00000000
	.align		4
        /*001c*/ 	.word	0xfffffffd
	.align		4
        /*0020*/ 	.word	0x00000000
	.align		4
        /*0024*/ 	.word	0xfffffffc


//--------------------- .nv.constant4             --------------------------
	.section	.nv.constant4,"a",@progbits
	.align	8
	.align		8
.nv.constant4:
        /*0000*/ 	.dword	__assertfail
	.align		8
        /*0008*/ 	.dword	__unnamed_1
	.align		8
        /*0010*/ 	.dword	__unnamed_2
	.align		8
        /*0018*/ 	.dword	_ZN40_INTERNAL_f35ab715_4_k_cu_f6feb8db_152514cuda3std3__45__cpo5beginE
	.align		8
        /*0020*/ 	.dword	_ZN40_INTERNAL_f35ab715_4_k_cu_f6feb8db_152514cuda3std3__45__cpo3endE
	.align		8
        /*0028*/ 	.dword	_ZN40_INTERNAL_f35ab715_4_k_cu_f6feb8db_152514cuda3std3__45__cpo6cbeginE
	.align		8
        /*0030*/ 	.dword	_ZN40_INTERNAL_f35ab715_4_k_cu_f6feb8db_152514cuda3std3__45__cpo4cendE
	.align		8
        /*0038*/ 	.dword	_ZN40_INTERNAL_f35ab715_4_k_cu_f6feb8db_152514cuda3std3__442_GLOBAL__N__f35ab715_4_k_cu_f6feb8db_152516ignoreE
	.align		8
        /*0040*/ 	.dword	_ZN40_INTERNAL_f35ab715_4_k_cu_f6feb8db_152514cuda3std3__419piecewise_constructE
	.align		8
        /*0048*/ 	.dword	_ZN40_INTERNAL_f35ab715_4_k_cu_f6feb8db_152514cuda3std3__48in_placeE
	.align		8
        /*0050*/ 	.dword	_ZN40_INTERNAL_f35ab715_4_k_cu_f6feb8db_152514cuda3std6ranges3__45__cpo4swapE
	.align		8
        /*0058*/ 	.dword	_ZN40_INTERNAL_f35ab715_4_k_cu_f6feb8db_152514cuda3std6ranges3__45__cpo9iter_moveE
	.align		8
        /*0060*/ 	.dword	_ZN40_INTERNAL_f35ab715_4_k_cu_f6feb8db_152514cute7productE
	.align		8
        /*0068*/ 	.dword	_ZN40_INTERNAL_f35ab715_4_k_cu_f6feb8db_152514cute1_E
	.align		8
        /*0070*/ 	.dword	$str$25
	.align		8
        /*0078*/ 	.dword	$str$26
	.align		8
        /*0080*/ 	.dword	$str$27
	.align		8
        /*0088*/ 	.dword	$str$28


//--------------------- .text._ZN7cutlass13device_kernelINS_4gemm6kernel13GemmUniversalIN4cute5tupleIJiiiiEEENS1_10collective13CollectiveMmaINS1_35MainloopSm100TmaUmmaWarpSpecializedILi25ELi2ELi2ENS5_IJNS4_1CILi2EEENSA_ILi1EEESC_EEEEENS5_IJNSA_ILi256EEENSA_ILi192EEENSA_ILi16EEEEEENS_6half_tENS5_IJlSC_lEEESJ_SK_NS4_8TiledMMAINS4_8MMA_AtomIJNS4_26SM100_MMA_F16BF16_2x1SM_SSISJ_SJ_fLi256ELi192ELNS4_4UMMA5MajorE0ELSP_0ELNSO_7ScaleInE0ELSQ_0EEEEEENS4_6LayoutINS5_IJSC_SC_SC_EEENS5_IJNSA_ILi0EEESV_SV_EEEEENS5_IJNS4_10UnderscoreESY_SY_EEEEENS4_18SM100_TMA_2SM_LOADENS4_14ComposedLayoutINS4_7SwizzleILi1ELi4ELi3EEENS4_18smem_ptr_flag_bitsILi16EEENST_INS5_IJNSA_ILi8EEESH_EEENS5_IJSH_SC_EEEEEEEvNS4_8identityES11_S1B_vS1C_EENS_8epilogue10collective18CollectiveEpilogueINS1E_23Sm100TmaWarpSpecializedILi3ELi2ELi64ELb1ELb0EEEJNS5_IJNSA_ILi128EEESG_SH_EEENS5_IJNST_IS1J_SC_EENST_INSA_ILi64EEESC_EEEEESJ_SK_SJ_SK_NS1E_6fusion15FusionCallbacksIS1I_NS1P_17LinearCombinationISJ_fSJ_fLNS_15FloatRoundStyleE2EEES1K_S1O_JEEENS4_5SM1004TMEM4LOAD26SM100_TMEM_LOAD_32dp32b64xENS4_13SM90_TMA_LOADENS12_INS13_ILi3ELi4ELi3EEES16_NST_INS5_IJS17_S1M_EEENS5_IJS1M_SC_EEEEEEENS4_39AutoVectorizingCopyWithAssumedAlignmentILi128EEENS4_14SM90_TMA_STOREES24_S26_S26_EEEvvEEEEvNT_6ParamsE --------------------------
	.section	.text._ZN7cutlass13device_kernelINS_4gemm6kernel13GemmUniversalIN4cute5tupleIJiiiiEEENS1_10collective13CollectiveMmaINS1_35MainloopSm100TmaUmmaWarpSpecializedILi25ELi2ELi2ENS5_IJNS4_1CILi2EEENSA_ILi1EEESC_EEEEENS5_IJNSA_ILi256EEENSA_ILi192EEENSA_ILi16EEEEEENS_6half_tENS5_IJlSC_lEEESJ_SK_NS4_8TiledMMAINS4_8MMA_AtomIJNS4_26SM100_MMA_F16BF16_2x1SM_SSISJ_SJ_fLi256ELi192ELNS4_4UMMA5MajorE0ELSP_0ELNSO_7ScaleInE0ELSQ_0EEEEEENS4_6LayoutINS5_IJSC_SC_SC_EEENS5_IJNSA_ILi0EEESV_SV_EEEEENS5_IJNS4_10UnderscoreESY_SY_EEEEENS4_18SM100_TMA_2SM_LOADENS4_14ComposedLayoutINS4_7SwizzleILi1ELi4ELi3EEENS4_18smem_ptr_flag_bitsILi16EEENST_INS5_IJNSA_ILi8EEESH_EEENS5_IJSH_SC_EEEEEEEvNS4_8identityES11_S1B_vS1C_EENS_8epilogue10collective18CollectiveEpilogueINS1E_23Sm100TmaWarpSpecializedILi3ELi2ELi64ELb1ELb0EEEJNS5_IJNSA_ILi128EEESG_SH_EEENS5_IJNST_IS1J_SC_EENST_INSA_ILi64EEESC_EEEEESJ_SK_SJ_SK_NS1E_6fusion15FusionCallbacksIS1I_NS1P_17LinearCombinationISJ_fSJ_fLNS_15FloatRoundStyleE2EEES1K_S1O_JEEENS4_5SM1004TMEM4LOAD26SM100_TMEM_LOAD_32dp32b64xENS4_13SM90_TMA_LOADENS12_INS13_ILi3ELi4ELi3EEES16_NST_INS5_IJS17_S1M_EEENS5_IJS1M_SC_EEEEEEENS4_39AutoVectorizingCopyWithAssumedAlignmentILi128EEENS4_14SM90_TMA_STOREES24_S26_S26_EEEvvEEEEvNT_6ParamsE,"ax",@progbits
	.align	128
.text._ZN7cutlass13device_kernelINS_4gemm6kernel13GemmUniversalIN4cute5tupleIJiiiiEEENS1_10collective13CollectiveMmaINS1_35MainloopSm100TmaUmmaWarpSpecializedILi25ELi2ELi2ENS5_IJNS4_1CILi2EEENSA_ILi1EEESC_EEEEENS5_IJNSA_ILi256EEENSA_ILi192EEENSA_ILi16EEEEEENS_6half_tENS5_IJlSC_lEEESJ_SK_NS4_8TiledMMAINS4_8MMA_AtomIJNS4_26SM100_MMA_F16BF16_2x1SM_SSISJ_SJ_fLi256ELi192ELNS4_4UMMA5MajorE0ELSP_0ELNSO_7ScaleInE0ELSQ_0EEEEEENS4_6LayoutINS5_IJSC_SC_SC_EEENS5_IJNSA_ILi0EEESV_SV_EEEEENS5_IJNS4_10UnderscoreESY_SY_EEEEENS4_18SM100_TMA_2SM_LOADENS4_14ComposedLayoutINS4_7SwizzleILi1ELi4ELi3EEENS4_18smem_ptr_flag_bitsILi16EEENST_INS5_IJNSA_ILi8EEESH_EEENS5_IJSH_SC_EEEEEEEvNS4_8identityES11_S1B_vS1C_EENS_8epilogue10collective18CollectiveEpilogueINS1E_23Sm100TmaWarpSpecializedILi3ELi2ELi64ELb1ELb0EEEJNS5_IJNSA_ILi128EEESG_SH_EEENS5_IJNST_IS1J_SC_EENST_INSA_ILi64EEESC_EEEEESJ_SK_SJ_SK_NS1E_6fusion15FusionCallbacksIS1I_NS1P_17LinearCombinationISJ_fSJ_fLNS_15FloatRoundStyleE2EEES1K_S1O_JEEENS4_5SM1004TMEM4LOAD26SM100_TMEM_LOAD_32dp32b64xENS4_13SM90_TMA_LOADENS12_INS13_ILi3ELi4ELi3EEES16_NST_INS5_IJS17_S1M_EEENS5_IJS1M_SC_EEEEEEENS4_39AutoVectorizingCopyWithAssumedAlignmentILi128EEENS4_14SM90_TMA_STOREES24_S26_S26_EEEvvEEEEvNT_6ParamsE:
        .type           _ZN7cutlass13device_kernelINS_4gemm6kernel13GemmUniversalIN4cute5tupleIJiiiiEEENS1_10collective13CollectiveMmaINS1_35MainloopSm100TmaUmmaWarpSpecializedILi25ELi2ELi2ENS5_IJNS4_1CILi2EEENSA_ILi1EEESC_EEEEENS5_IJNSA_ILi256EEENSA_ILi192EEENSA_ILi16EEEEEENS_6half_tENS5_IJlSC_lEEESJ_SK_NS4_8TiledMMAINS4_8MMA_AtomIJNS4_26SM100_MMA_F16BF16_2x1SM_SSISJ_SJ_fLi256ELi192ELNS4_4UMMA5MajorE0ELSP_0ELNSO_7ScaleInE0ELSQ_0EEEEEENS4_6LayoutINS5_IJSC_SC_SC_EEENS5_IJNSA_ILi0EEESV_SV_EEEEENS5_IJNS4_10UnderscoreESY_SY_EEEEENS4_18SM100_TMA_2SM_LOADENS4_14ComposedLayoutINS4_7SwizzleILi1ELi4ELi3EEENS4_18smem_ptr_flag_bitsILi16EEENST_INS5_IJNSA_ILi8EEESH_EEENS5_IJSH_SC_EEEEEEEvNS4_8identityES11_S1B_vS1C_EENS_8epilogue10collective18CollectiveEpilogueINS1E_23Sm100TmaWarpSpecializedILi3ELi2ELi64ELb1ELb0EEEJNS5_IJNSA_ILi128EEESG_SH_EEENS5_IJNST_IS1J_SC_EENST_INSA_ILi64EEESC_EEEEESJ_SK_SJ_SK_NS1E_6fusion15FusionCallbacksIS1I_NS1P_17LinearCombinationISJ_fSJ_fLNS_15FloatRoundStyleE2EEES1K_S1O_JEEENS4_5SM1004TMEM4LOAD26SM100_TMEM_LOAD_32dp32b64xENS4_13SM90_TMA_LOADENS12_INS13_ILi3ELi4ELi3EEES16_NST_INS5_IJS17_S1M_EEENS5_IJS1M_SC_EEEEEEENS4_39AutoVectorizingCopyWithAssumedAlignmentILi128EEENS4_14SM90_TMA_STOREES24_S26_S26_EEEvvEEEEvNT_6ParamsE,@function
        .size           _ZN7cutlass13device_kernelINS_4gemm6kernel13GemmUniversalIN4cute5tupleIJiiiiEEENS1_10collective13CollectiveMmaINS1_35MainloopSm100TmaUmmaWarpSpecializedILi25ELi2ELi2ENS5_IJNS4_1CILi2EEENSA_ILi1EEESC_EEEEENS5_IJNSA_ILi256EEENSA_ILi192EEENSA_ILi16EEEEEENS_6half_tENS5_IJlSC_lEEESJ_SK_NS4_8TiledMMAINS4_8MMA_AtomIJNS4_26SM100_MMA_F16BF16_2x1SM_SSISJ_SJ_fLi256ELi192ELNS4_4UMMA5MajorE0ELSP_0ELNSO_7ScaleInE0ELSQ_0EEEEEENS4_6LayoutINS5_IJSC_SC_SC_EEENS5_IJNSA_ILi0EEESV_SV_EEEEENS5_IJNS4_10UnderscoreESY_SY_EEEEENS4_18SM100_TMA_2SM_LOADENS4_14ComposedLayoutINS4_7SwizzleILi1ELi4ELi3EEENS4_18smem_ptr_flag_bitsILi16EEENST_INS5_IJNSA_ILi8EEESH_EEENS5_IJSH_SC_EEEEEEEvNS4_8identityES11_S1B_vS1C_EENS_8epilogue10collective18CollectiveEpilogueINS1E_23Sm100TmaWarpSpecializedILi3ELi2ELi64ELb1ELb0EEEJNS5_IJNSA_ILi128EEESG_SH_EEENS5_IJNST_IS1J_SC_EENST_INSA_ILi64EEESC_EEEEESJ_SK_SJ_SK_NS1E_6fusion15FusionCallbacksIS1I_NS1P_17LinearCombinationISJ_fSJ_fLNS_15FloatRoundStyleE2EEES1K_S1O_JEEENS4_5SM1004TMEM4LOAD26SM100_TMEM_LOAD_32dp32b64xENS4_13SM90_TMA_LOADENS12_INS13_ILi3ELi4ELi3EEES16_NST_INS5_IJS17_S1M_EEENS5_IJS1M_SC_EEEEEEENS4_39AutoVectorizingCopyWithAssumedAlignmentILi128EEENS4_14SM90_TMA_STOREES24_S26_S26_EEEvvEEEEvNT_6ParamsE,(.L_x_242 - _ZN7cutlass13device_kernelINS_4gemm6kernel13GemmUniversalIN4cute5tupleIJiiiiEEENS1_10collective13CollectiveMmaINS1_35MainloopSm100TmaUmmaWarpSpecializedILi25ELi2ELi2ENS5_IJNS4_1CILi2EEENSA_ILi1EEESC_EEEEENS5_IJNSA_ILi256EEENSA_ILi192EEENSA_ILi16EEEEEENS_6half_tENS5_IJlSC_lEEESJ_SK_NS4_8TiledMMAINS4_8MMA_AtomIJNS4_26SM100_MMA_F16BF16_2x1SM_SSISJ_SJ_fLi256ELi192ELNS4_4UMMA5MajorE0ELSP_0ELNSO_7ScaleInE0ELSQ_0EEEEEENS4_6LayoutINS5_IJSC_SC_SC_EEENS5_IJNSA_ILi0EEESV_SV_EEEEENS5_IJNS4_10UnderscoreESY_SY_EEEEENS4_18SM100_TMA_2SM_LOADENS4_14ComposedLayoutINS4_7SwizzleILi1ELi4ELi3EEENS4_18smem_ptr_flag_bitsILi16EEENST_INS5_IJNSA_ILi8EEESH_EEENS5_IJSH_SC_EEEEEEEvNS4_8identityES11_S1B_vS1C_EENS_8epilogue10collective18CollectiveEpilogueINS1E_23Sm100TmaWarpSpecializedILi3ELi2ELi64ELb1ELb0EEEJNS5_IJNSA_ILi128EEESG_SH_EEENS5_IJNST_IS1J_SC_EENST_INSA_ILi64EEESC_EEEEESJ_SK_SJ_SK_NS1E_6fusion15FusionCallbacksIS1I_NS1P_17LinearCombinationISJ_fSJ_fLNS_15FloatRoundStyleE2EEES1K_S1O_JEEENS4_5SM1004TMEM4LOAD26SM100_TMEM_LOAD_32dp32b64xENS4_13SM90_TMA_LOADENS12_INS13_ILi3ELi4ELi3EEES16_NST_INS5_IJS17_S1M_EEENS5_IJS1M_SC_EEEEEEENS4_39AutoVectorizingCopyWithAssumedAlignmentILi128EEENS4_14SM90_TMA_STOREES24_S26_S26_EEEvvEEEEvNT_6ParamsE)
        .other          _ZN7cutlass13device_kernelINS_4gemm6kernel13GemmUniversalIN4cute5tupleIJiiiiEEENS1_10collective13CollectiveMmaINS1_35MainloopSm100TmaUmmaWarpSpecializedILi25ELi2ELi2ENS5_IJNS4_1CILi2EEENSA_ILi1EEESC_EEEEENS5_IJNSA_ILi256EEENSA_ILi192EEENSA_ILi16EEEEEENS_6half_tENS5_IJlSC_lEEESJ_SK_NS4_8TiledMMAINS4_8MMA_AtomIJNS4_26SM100_MMA_F16BF16_2x1SM_SSISJ_SJ_fLi256ELi192ELNS4_4UMMA5MajorE0ELSP_0ELNSO_7ScaleInE0ELSQ_0EEEEEENS4_6LayoutINS5_IJSC_SC_SC_EEENS5_IJNSA_ILi0EEESV_SV_EEEEENS5_IJNS4_10UnderscoreESY_SY_EEEEENS4_18SM100_TMA_2SM_LOADENS4_14ComposedLayoutINS4_7SwizzleILi1ELi4ELi3EEENS4_18smem_ptr_flag_bitsILi16EEENST_INS5_IJNSA_ILi8EEESH_EEENS5_IJSH_SC_EEEEEEEvNS4_8identityES11_S1B_vS1C_EENS_8epilogue10collective18CollectiveEpilogueINS1E_23Sm100TmaWarpSpecializedILi3ELi2ELi64ELb1ELb0EEEJNS5_IJNSA_ILi128EEESG_SH_EEENS5_IJNST_IS1J_SC_EENST_INSA_ILi64EEESC_EEEEESJ_SK_SJ_SK_NS1E_6fusion15FusionCallbacksIS1I_NS1P_17LinearCombinationISJ_fSJ_fLNS_15FloatRoundStyleE2EEES1K_S1O_JEEENS4_5SM1004TMEM4LOAD26SM100_TMEM_LOAD_32dp32b64xENS4_13SM90_TMA_LOADENS12_INS13_ILi3ELi4ELi3EEES16_NST_INS5_IJS17_S1M_EEENS5_IJS1M_SC_EEEEEEENS4_39AutoVectorizingCopyWithAssumedAlignmentILi128EEENS4_14SM90_TMA_STOREES24_S26_S26_EEEvvEEEEvNT_6ParamsE,@"STO_CUDA_ENTRY STV_DEFAULT"
_ZN7cutlass13device_kernelINS_4gemm6kernel13GemmUniversalIN4cute5tupleIJiiiiEEENS1_10collective13CollectiveMmaINS1_35MainloopSm100TmaUmmaWarpSpecializedILi25ELi2ELi2ENS5_IJNS4_1CILi2EEENSA_ILi1EEESC_EEEEENS5_IJNSA_ILi256EEENSA_ILi192EEENSA_ILi16EEEEEENS_6half_tENS5_IJlSC_lEEESJ_SK_NS4_8TiledMMAINS4_8MMA_AtomIJNS4_26SM100_MMA_F16BF16_2x1SM_SSISJ_SJ_fLi256ELi192ELNS4_4UMMA5MajorE0ELSP_0ELNSO_7ScaleInE0ELSQ_0EEEEEENS4_6LayoutINS5_IJSC_SC_SC_EEENS5_IJNSA_ILi0EEESV_SV_EEEEENS5_IJNS4_10UnderscoreESY_SY_EEEEENS4_18SM100_TMA_2SM_LOADENS4_14ComposedLayoutINS4_7SwizzleILi1ELi4ELi3EEENS4_18smem_ptr_flag_bitsILi16EEENST_INS5_IJNSA_ILi8EEESH_EEENS5_IJSH_SC_EEEEEEEvNS4_8identityES11_S1B_vS1C_EENS_8epilogue10collective18CollectiveEpilogueINS1E_23Sm100TmaWarpSpecializedILi3ELi2ELi64ELb1ELb0EEEJNS5_IJNSA_ILi128EEESG_SH_EEENS5_IJNST_IS1J_SC_EENST_INSA_ILi64EEESC_EEEEESJ_SK_SJ_SK_NS1E_6fusion15FusionCallbacksIS1I_NS1P_17LinearCombinationISJ_fSJ_fLNS_15FloatRoundStyleE2EEES1K_S1O_JEEENS4_5SM1004TMEM4LOAD26SM100_TMEM_LOAD_32dp32b64xENS4_13SM90_TMA_LOADENS12_INS13_ILi3ELi4ELi3EEES16_NST_INS5_IJS17_S1M_EEENS5_IJS1M_SC_EEEEEEENS4_39AutoVectorizingCopyWithAssumedAlignmentILi128EEENS4_14SM90_TMA_STOREES24_S26_S26_EEEvvEEEEvNT_6ParamsE:
[----:B------:R-:W1:Y:S01]  /*0000*/  LDC R1, c[0x0][0x37c] ;  /* 0x0000df00ff017b82 */ /* 0x000e620000000800 */
[----:B------:R-:W2:Y:S01]  /*0010*/  S2R R170, SR_TID.X ;  /* 0x0000000000aa7919 */ /* 0x000ea20000002100 */
[----:B------:R-:W3:Y:S06]  /*0020*/  LDCU.64 UR4, c[0x0][0x890] ;  /* 0x00011200ff0477ac */ /* 0x000eec0008000a00 */
[----:B------:R-:W4:Y:S01]  /*0030*/  S2UR UR37, SR_CgaCtaId ;  /* 0x00000000002579c3 */ /* 0x000f220000008800 */
[----:B------:R-:W-:Y:S02]  /*0040*/  PRMT R155, RZ, 0x7610, R155 ;  /* 0x00007610ff9b7816 */ /* 0x000fe4000000009b */
[----:B------:R-:W-:Y:S01]  /*0050*/  ELECT P1, URZ, PT ;  /* 0x0000000000ff782f */ /* 0x000fe20003820000 */
[----:B------:R-:W1:Y:S01]  /*0060*/  LDCU.64 UR46, c[0x0][0x358] ;  /* 0x00006b00ff2e77ac */ /* 0x000e620008000a00 */
[----:B---3--:R-:W-:-:S04]  /*0070*/  UISETP.NE.U32.AND UP0, UPT, UR4, URZ, UPT ;  /* 0x000000ff0400728c */ /* 0x008fc8000bf05070 */
[----:B------:R-:W-:Y:S02]  /*0080*/  UISETP.NE.AND.EX UP0, UPT, UR5, URZ, UPT, UP0 ;  /* 0x000000ff0500728c */ /* 0x000fe4000bf05300 */
[----:B----4-:R-:W-:Y:S02]  /*0090*/  ULOP3.LUT UR9, UR37, 0x1, URZ, 0xc0, !UPT ;  /* 0x0000000125097892 */ /* 0x010fe4000f8ec0ff */
[----:B------:R-:W-:Y:S01]  /*00a0*/  ULOP3.LUT UR8, UR37, 0x1, URZ, 0x3c, !UPT ;  /* 0x0000000125087892 */ /* 0x000fe2000f8e3cff */
[----:B--2---:R-:W-:-:S05]  /*00b0*/  SHF.R.U32.HI R162, RZ, 0x5, R170 ;  /* 0x00000005ffa27819 */ /* 0x004fca00000116aa */
[----:B------:R-:W2:Y:S02]  /*00c0*/  SHFL.IDX PT, R0, R162, RZ, 0x1f ;  /* 0x00001fffa2007589 */ /* 0x000ea400000e0000 */
[----:B--2---:R-:W-:Y:S01]  /*00d0*/  R2UR UR10, R0 ;  /* 0x00000000000a72ca */ /* 0x004fe200000e0000 */
[----:B-1----:R-:W-:-:S14]  /*00e0*/  BRA.U UP0, `(.L_x_0) ;  /* 0x00000001002c7547 */ /* 0x002fdc000b800000 */
[----:B------:R-:W1:Y:S02]  /*00f0*/  LDCU.64 UR6, c[0x0][0x888] ;  /* 0x00011100ff0677ac */ /* 0x000e640008000a00 */
[----:B-1----:R-:W-:-:S04]  /*0100*/  UISETP.NE.U32.AND UP0, UPT, UR6, URZ, UPT ;  /* 0x000000ff0600728c */ /* 0x002fc8000bf05070 */
[----:B------:R-:W-:-:S09]  /*0110*/  UISETP.NE.AND.EX UP0, UPT, UR7, URZ, UPT, UP0 ;  /* 0x000000ff0700728c */ /* 0x000fd2000bf05300 */
[----:B------:R-:W-:Y:S05]  /*0120*/  BRA.U !UP0, `(.L_x_1) ;  /* 0x0000000108107547 */ /* 0x000fea000b800000 */
[----:B------:R-:W1:Y:S02]  /*0130*/  LDC.64 R2, c[0x0][0x888] ;  /* 0x00022200ff027b82 */ /* 0x000e640000000a00 */
[----:B-1----:R1:W5:Y:S01]  /*0140*/  LDG.E R81, desc[UR46][R2.64] ;  /* 0x0000002e02517981 */ /* 0x002362000c1e1900 */
[----:B------:R-:W-:Y:S01]  /*0150*/  HFMA2 R155, -RZ, RZ, 0, 5.9604644775390625e-08 ;  /* 0x00000001ff9b7431 */ /* 0x000fe200000001ff */
[----:B------:R-:W-:Y:S05]  /*0160*/  BRA `(.L_x_0) ;  /* 0x00000000000c7947 */ /* 0x000fea0003800000 */
.L_x_1:
[----:B------:R-:W1:Y:S01]  /*0170*/  LDCU UR6, c[0x0][0x880] ;  /* 0x00011000ff0677ac */ /* 0x000e620008000800 */
[----:B------:R-:W-:Y:S01]  /*0180*/  HFMA2 R155, -RZ, RZ, 0, 5.9604644775390625e-08 ;  /* 0x00000001ff9b7431 */ /* 0x000fe200000001ff */
[----:B-1----:R-:W-:-:S07]  /*0190*/  MOV R81, UR6 ;  /* 0x0000000600517c02 */ /* 0x002fce0008000f00 */
.L_x_0:
[----:B------:R-:W2:Y:S02]  /*01a0*/  LDCU.64 UR6, c[0x0][0x8b0] ;  /* 0x00011600ff0677ac */ /* 0x000ea40008000a00 */
[----:B--2---:R-:W-:-:S04]  /*01b0*/  UISETP.NE.U32.AND UP0, UPT, UR6, URZ, UPT ;  /* 0x000000ff0600728c */ /* 0x004fc8000bf05070 */
[----:B------:R-:W-:-:S09]  /*01c0*/  UISETP.NE.AND.EX UP0, UPT, UR7, URZ, UPT, UP0 ;  /* 0x000000ff0700728c */ /* 0x000fd2000bf05300 */
[----:B------:R-:W-:Y:S05]  /*01d0*/  BRA.U UP0, `(.L_x_2) ;  /* 0x0000000100247547 */ /* 0x000fea000b800000 */
[----:B------:R-:W2:Y:S02]  /*01e0*/  LDCU.64 UR6, c[0x0][0x8a8] ;  /* 0x00011500ff0677ac */ /* 0x000ea40008000a00 */
[----:B--2---:R-:W-:-:S04]  /*01f0*/  UISETP.NE.U32.AND UP0, UPT, UR6, URZ, UPT ;  /* 0x000000ff0600728c */ /* 0x004fc8000bf05070 */
[----:B------:R-:W-:-:S09]  /*0200*/  UISETP.NE.AND.EX UP0, UPT, UR7, URZ, UPT, UP0 ;  /* 0x000000ff0700728c */ /* 0x000fd2000bf05300 */
[----:B------:R-:W-:Y:S05]  /*0210*/  BRA.U !UP0, `(.L_x_3) ;  /* 0x00000001080c7547 */ /* 0x000fea000b800000 */
[----:B------:R-:W2:Y:S02]  /*0220*/  LDC.64 R76, c[0x0][0x8a8] ;  /* 0x00022a00ff4c7b82 */ /* 0x000ea40000000a00 */
[----:B--2---:R2:W5:Y:S01]  /*0230*/  LDG.E R76, desc[UR46][R76.64] ;  /* 0x0000002e4c4c7981 */ /* 0x004562000c1e1900 */
[----:B------:R-:W-:Y:S05]  /*0240*/  BRA `(.L_x_2) ;  /* 0x0000000000087947 */ /* 0x000fea0003800000 */
.L_x_3:
[----:B------:R-:W2:Y:S02]  /*0250*/  LDCU UR6, c[0x0][0x8a0] ;  /* 0x00011400ff0677ac */ /* 0x000ea40008000800 */
[----:B--2---:R-:W-:Y:S02]  /*0260*/  MOV R76, UR6 ;  /* 0x00000006004c7c02 */ /* 0x004fe40008000f00 */
.L_x_2:
[----:B------:R-:W-:Y:S01]  /*0270*/  IMAD.U32 R0, RZ, RZ, UR10 ;  /* 0x0000000aff007e24 */ /* 0x000fe2000f8e00ff */
[----:B------:R-:W-:Y:S04]  /*0280*/  BSSY.RECONVERGENT B0, `(.L_x_4) ;  /* 0x000000c000007945 */ /* 0x000fe80003800200 */
[C---:B------:R-:W-:Y:S02]  /*0290*/  ISETP.NE.OR P2, PT, R0.reuse, 0x1, !P1 ;  /* 0x000000010000780c */ /* 0x040fe40004f45670 */
[----:B------:R-:W-:-:S11]  /*02a0*/  ISETP.NE.OR P0, PT, R0, 0x3, !P1 ;  /* 0x000000030000780c */ /* 0x000fd60004f05670 */
[----:B------:R-:W-:Y:S05]  /*02b0*/  @P2 BRA `(.L_x_5) ;  /* 0x0000000000202947 */ /* 0x000fea0003800000 */
[----:B------:R-:W3:Y:S02]  /*02c0*/  LDCU.64 UR6, c[0x0][0x348] ;  /* 0x00006900ff0677ac */ /* 0x000ee40008000a00 */
[----:B---3--:R-:W-:Y:S02]  /*02d0*/  UIADD3 UR12, UP1, UPT, UR6, 0x80, URZ ;  /* 0x00000080060c7890 */ /* 0x008fe4000ff3e0ff */
[----:B------:R-:W-:Y:S02]  /*02e0*/  UIADD3 UR6, UP0, UPT, UR6, 0x180, URZ ;  /* 0x0000018006067890 */ /* 0x000fe4000ff1e0ff */
[----:B------:R-:W-:Y:S02]  /*02f0*/  UIADD3.X UR13, UPT, UPT, URZ, UR7, URZ, UP1, !UPT ;  /* 0x00000007ff0d7290 */ /* 0x000fe40008ffe4ff */
[----:B------:R-:W-:-:S07]  /*0300*/  UIADD3.X UR7, UPT, UPT, URZ, UR7, URZ, UP0, !UPT ;  /* 0x00000007ff077290 */ /* 0x000fce00087fe4ff */
[----:B------:R3:W-:Y:S02]  /*0310*/  UTMACCTL.PF [UR12] ;  /* 0x000000000c0079b9 */ /* 0x0007e40008040000 */
[----:B------:R3:W-:Y:S02]  /*0320*/  UTMACCTL.PF [UR6] ;  /* 0x00000000060079b9 */ /* 0x0007e40008040000 */
[----:B---3--:R-:W-:Y:S01]  /*0330*/  NOP ;  /* 0x0000000000007918 */ /* 0x008fe20000000000 */
.L_x_5:
[----:B------:R-:W-:Y:S05]  /*0340*/  BSYNC.RECONVERGENT B0 ;  /* 0x0000000000007941 */ /* 0x000fea0003800200 */
.L_x_4:
[----:B------:R-:W-:Y:S04]  /*0350*/  BSSY.RECONVERGENT B0, `(.L_x_6) ;  /* 0x000000a000007945 */ /* 0x000fe80003800200 */
        /* <DEDUP_REMOVED lines=9> */
.L_x_7:
[----:B------:R-:W-:Y:S05]  /*03f0*/  BSYNC.RECONVERGENT B0 ;  /* 0x0000000000007941 */ /* 0x000fea0003800200 */
.L_x_6:
[----:B------:R-:W3:Y:S01]  /*0400*/  LDCU.64 UR6, c[0x0][0x888] ;  /* 0x00011100ff0677ac */ /* 0x000ee20008000a00 */
[----:B------:R-:W-:Y:S02]  /*0410*/  UISETP.EQ.U32.AND UP1, UPT, UR4, URZ, UPT ;  /* 0x000000ff0400728c */ /* 0x000fe4000bf22070 */
[----:B------:R-:W-:Y:S02]  /*0420*/  UPLOP3.LUT UP5, UPT, UPT, UPT, UPT, 0x80, 0x8 ;  /* 0x000000000008789c */ /* 0x000fe40003faf070 */
[----:B---3--:R-:W-:-:S04]  /*0430*/  UISETP.NE.U32.AND UP0, UPT, UR6, URZ, UPT ;  /* 0x000000ff0600728c */ /* 0x008fc8000bf05070 */
[----:B------:R-:W-:-:S04]  /*0440*/  UISETP.NE.AND.EX UP0, UPT, UR7, URZ, UPT, UP0 ;  /* 0x000000ff0700728c */ /* 0x000fc8000bf05300 */
[----:B------:R-:W-:-:S04]  /*0450*/  UISETP.EQ.OR.EX UP2, UPT, UR5, URZ, !UP0, UP1 ;  /* 0x000000ff0500728c */ /* 0x000fc8000c742710 */
[----:B------:R-:W-:-:S05]  /*0460*/  UP2UR UR51, UPR, URZ, 0x4 ;  /* 0x00000004ff337883 */ /* 0x000fca0008000000 */
[----:B------:R-:W-:Y:S07]  /*0470*/  BRA.U !UP2, `(.L_x_8) ;  /* 0x000000010a207547 */ /* 0x000fee000b800000 */
[----:B------:R-:W-:Y:S01]  /*0480*/  UISETP.NE.U32.AND UP2, UPT, UR4, URZ, UPT ;  /* 0x000000ff0400728c */ /* 0x000fe2000bf45070 */
[----:B-----5:R-:W-:Y:S01]  /*0490*/  FSETP.NEU.AND P0, PT, R81, RZ, PT ;  /* 0x000000ff5100720b */ /* 0x020fe20003f0d000 */
[----:B------:R-:W-:Y:S02]  /*04a0*/  USEL UR4, URZ, 0xffffffff, UP0 ;  /* 0xffffffffff047887 */ /* 0x000fe40008000000 */
[----:B------:R-:W-:-:S10]  /*04b0*/  UISETP.NE.AND.EX UP2, UPT, UR5, URZ, UPT, UP2 ;  /* 0x000000ff0500728c */ /* 0x000fd4000bf45320 */
[----:B------:R-:W-:Y:S01]  /*04c0*/  VOTEU.ANY UP1, P0 ;  /* 0x0000000000ff7886 */ /* 0x000fe20000020100 */
[----:B------:R-:W-:-:S04]  /*04d0*/  @!UP2 USEL UR4, URZ, 0xffffffff, UP1 ;  /* 0xffffffffff04a887 */ /* 0x000fc80008800000 */
[----:B------:R-:W-:-:S04]  /*04e0*/  ULOP3.LUT UR4, UR4, 0x1, URZ, 0xc0, !UPT ;  /* 0x0000000104047892 */ /* 0x000fc8000f8ec0ff */
[----:B------:R-:W-:-:S11]  /*04f0*/  UISETP.NE.U32.AND UP5, UPT, UR4, 0x1, UPT ;  /* 0x000000010400788c */ /* 0x000fd6000bfa5070 */
.L_x_8:
[----:B------:R-:W3:Y:S01]  /*0500*/  SHFL.IDX PT, R0, R162, RZ, 0x1f ;  /* 0x00001fffa2007589 */ /* 0x000ee200000e0000 */
[----:B------:R-:W-:-:S04]  /*0510*/  UISETP.NE.AND UP1, UPT, UR10, 0x2, UPT ;  /* 0x000000020a00788c */ /* 0x000fc8000bf25270 */
[----:B------:R-:W-:Y:S02]  /*0520*/  UISETP.EQ.AND UP2, UPT, UR9, URZ, !UP1 ;  /* 0x000000ff0900728c */ /* 0x000fe4000cf42270 */
[----:B------:R-:W-:-:S04]  /*0530*/  USEL UR14, URZ, 0x1, UP1 ;  /* 0x00000001ff0e7887 */ /* 0x000fc80008800000 */
[----:B------:R-:W-:Y:S02]  /*0540*/  PLOP3.LUT P5, PT, P1, PT, UP2, 0x80, 0x8 ;  /* 0x000000000008781c */ /* 0x000fe40000faf028 */
[----:B---3--:R-:W-:-:S13]  /*0550*/  ISETP.NE.AND P0, PT, R0, RZ, PT ;  /* 0x000000ff0000720c */ /* 0x008fda0003f05270 */
[----:B------:R-:W-:Y:S05]  /*0560*/  @P0 BRA `(.L_x_9) ;  /* 0x0000000000f80947 */ /* 0x000fea0003800000 */
[----:B------:R-:W-:Y:S01]  /*0570*/  ELECT P0, URZ, PT ;  /* 0x0000000000ff782f */ /* 0x000fe20003800000 */
[----:B------:R-:W-:-:S12]  /*0580*/  BSSY.RECONVERGENT B0, `(.L_x_9) ;  /* 0x000003c000007945 */ /* 0x000fd80003800200 */
[----:B------:R-:W-:Y:S05]  /*0590*/  @!P0 BRA `(.L_x_10) ;  /* 0x0000000000e88947 */ /* 0x000fea0003800000 */
[----:B------:R-:W-:Y:S01]  /*05a0*/  UMOV UR5, 0x400 ;  /* 0x0000040000057882 */ /* 0x000fe20000000000 */
[----:B------:R-:W-:Y:S01]  /*05b0*/  UMOV UR4, 0x1 ;  /* 0x0000000100047882 */ /* 0x000fe20000000000 */
[----:B------:R-:W-:Y:S02]  /*05c0*/  ULEA UR5, UR37, UR5, 0x18 ;  /* 0x0000000525057291 */ /* 0x000fe4000f8ec0ff */
[----:B------:R-:W-:-:S04]  /*05d0*/  UIADD3 UR6, UPT, UPT, -UR4, 0x100000, URZ ;  /* 0x0010000004067890 */ /* 0x000fc8000fffe1ff */
[----:B------:R-:W-:Y:S02]  /*05e0*/  USHF.L.U32 UR7, UR6, 0xb, URZ ;  /* 0x0000000b06077899 */ /* 0x000fe400080006ff */
[----:B------:R-:W-:Y:S01]  /*05f0*/  USHF.L.U32 UR6, UR6, 0x1, URZ ;  /* 0x0000000106067899 */ /* 0x000fe200080006ff */
[----:B------:R-:W3:Y:S11]  /*0600*/  FENCE.VIEW.ASYNC.S ;  /* 0x00000000000073c6 */ /* 0x000ef60000000000 */
[----:B---3--:R3:W4:Y:S01]  /*0610*/  SYNCS.EXCH.64 URZ, [UR5], UR6 ;  /* 0x0000000605ff75b2 */ /* 0x0087220008000100 */
[----:B------:R3:W1:Y:S01]  /*0620*/  SYNCS.EXCH.64 URZ, [UR5+0xc8], UR6 ;  /* 0x0000c80605ff75b2 */ /* 0x0006620008000100 */
        /* <DEDUP_REMOVED lines=47> */
[----:B------:R3:W1:Y:S02]  /*0920*/  SYNCS.EXCH.64 URZ, [UR5+0x188], UR6 ;  /* 0x0001880605ff75b2 */ /* 0x0006640008000100 */
[----:B---34-:R-:W-:Y:S01]  /*0930*/  NOP ;  /* 0x0000000000007918 */ /* 0x018fe20000000000 */
.L_x_10:
[----:B------:R-:W-:Y:S05]  /*0940*/  BSYNC.RECONVERGENT B0 ;  /* 0x0000000000007941 */ /* 0x000fea0003800200 */
.L_x_9:
[----:B------:R-:W3:Y:S01]  /*0950*/  SHFL.IDX PT, R0, R162, RZ, 0x1f ;  /* 0x00001fffa2007589 */ /* 0x000ee200000e0000 */
[----:B------:R-:W-:Y:S01]  /*0960*/  NOP ;  /* 0x0000000000007918 */ /* 0x000fe20000000000 */
[----:B---3--:R-:W-:-:S13]  /*0970*/  ISETP.NE.AND P0, PT, R0, 0x1, PT ;  /* 0x000000010000780c */ /* 0x008fda0003f05270 */
[----:B------:R-:W-:Y:S05]  /*0980*/  @P0 BRA `(.L_x_11) ;  /* 0x00000000004c0947 */ /* 0x000fea0003800000 */
[----:B------:R-:W-:Y:S01]  /*0990*/  UMOV UR6, 0x400 ;  /* 0x0000040000067882 */ /* 0x000fe20000000000 */
[----:B------:R-:W-:Y:S01]  /*09a0*/  UMOV UR5, 0x20 ;  /* 0x0000002000057882 */ /* 0x000fe20000000000 */
[----:B------:R-:W-:Y:S01]  /*09b0*/  UMOV UR4, 0x80 ;  /* 0x0000008000047882 */ /* 0x000fe20000000000 */
[----:B------:R-:W-:Y:S02]  /*09c0*/  ULEA UR6, UR37, UR6, 0x18 ;  /* 0x0000000625067291 */ /* 0x000fe4000f8ec0ff */
[----:B------:R-:W-:-:S04]  /*09d0*/  UIADD3 UR12, UPT, UPT, -UR5, 0x100000, URZ ;  /* 0x00100000050c7890 */ /* 0x000fc8000fffe1ff */
[----:B------:R-:W-:Y:S02]  /*09e0*/  USHF.L.U32 UR13, UR12, 0xb, URZ ;  /* 0x0000000b0c0d7899 */ /* 0x000fe400080006ff */
[----:B------:R-:W-:Y:S02]  /*09f0*/  USHF.L.U32 UR12, UR12, 0x1, URZ ;  /* 0x000000010c0c7899 */ /* 0x000fe400080006ff */
[----:B------:R-:W-:-:S04]  /*0a00*/  UIADD3 UR4, UPT, UPT, -UR4, 0x100000, URZ ;  /* 0x0010000004047890 */ /* 0x000fc8000fffe1ff */
[----:B------:R-:W-:Y:S02]  /*0a10*/  USHF.L.U32 UR5, UR4, 0xb, URZ ;  /* 0x0000000b04057899 */ /* 0x000fe400080006ff */
[----:B------:R-:W-:Y:S01]  /*0a20*/  USHF.L.U32 UR4, UR4, 0x1, URZ ;  /* 0x0000000104047899 */ /* 0x000fe200080006ff */
[----:B------:R-:W-:Y:S01]  /*0a30*/  ELECT P0, URZ, PT ;  /* 0x0000000000ff782f */ /* 0x000fe20003800000 */
[----:B------:R-:W3:Y:S02]  /*0a40*/  FENCE.VIEW.ASYNC.S ;  /* 0x00000000000073c6 */ /* 0x000ee40000000000 */
[----:B---3--:R3:W4:Y:S08]  /*0a50*/  SYNCS.EXCH.64 URZ, [UR6+0x190], UR12 ;  /* 0x0001900c06ff75b2 */ /* 0x0087300008000100 */
[----:B------:R3:W1:Y:S01]  /*0a60*/  SYNCS.EXCH.64 URZ, [UR6+0x1a8], UR4 ;  /* 0x0001a80406ff75b2 */ /* 0x0006620008000100 */
[----:B------:R3:W1:Y:S01]  /*0a70*/  SYNCS.EXCH.64 URZ, [UR6+0x198], UR12 ;  /* 0x0001980c06ff75b2 */ /* 0x0006620008000100 */
[----:B------:R3:W1:Y:S01]  /*0a80*/  SYNCS.EXCH.64 URZ, [UR6+0x1b0], UR4 ;  /* 0x0001b00406ff75b2 */ /* 0x0006620008000100 */
[----:B------:R3:W1:Y:S01]  /*0a90*/  SYNCS.EXCH.64 URZ, [UR6+0x1a0], UR12 ;  /* 0x0001a00c06ff75b2 */ /* 0x0006620008000100 */
[----:B------:R3:W1:Y:S01]  /*0aa0*/  SYNCS.EXCH.64 URZ, [UR6+0x1b8], UR4 ;  /* 0x0001b80406ff75b2 */ /* 0x0006620008000100 */
[----:B------:R-:W-:Y:S01]  /*0ab0*/  NOP ;  /* 0x0000000000007918 */ /* 0x000fe20000000000 */
.L_x_11:
[----:B------:R-:W2:Y:S01]  /*0ac0*/  SHFL.IDX PT, R0, R162, RZ, 0x1f ;  /* 0x00001fffa2007589 */ /* 0x000ea200000e0000 */
[----:B------:R-:W-:Y:S01]  /*0ad0*/  NOP ;  /* 0x0000000000007918 */ /* 0x000fe20000000000 */
[----:B--2---:R-:W-:-:S13]  /*0ae0*/  ISETP.NE.AND P0, PT, R0, 0x3, PT ;  /* 0x000000030000780c */ /* 0x004fda0003f05270 */
[----:B------:R-:W-:Y:S05]  /*0af0*/  @P0 BRA `(.L_x_12) ;  /* 0x00000000002c0947 */ /* 0x000fea0003800000 */
[----:B---3--:R-:W-:Y:S01]  /*0b00*/  UMOV UR5, 0x400 ;  /* 0x0000040000057882 */ /* 0x008fe20000000000 */
[----:B------:R-:W-:Y:S01]  /*0b10*/  UMOV UR4, 0x20 ;  /* 0x0000002000047882 */ /* 0x000fe20000000000 */
[----:B------:R-:W-:Y:S02]  /*0b20*/  ULEA UR5, UR37, UR5, 0x18 ;  /* 0x0000000525057291 */ /* 0x000fe4000f8ec0ff */
[----:B------:R-:W-:-:S04]  /*0b30*/  UIADD3 UR6, UPT, UPT, -UR4, 0x100000, URZ ;  /* 0x0010000004067890 */ /* 0x000fc8000fffe1ff */
[----:B------:R-:W-:Y:S02]  /*0b40*/  USHF.L.U32 UR7, UR6, 0xb, URZ ;  /* 0x0000000b06077899 */ /* 0x000fe400080006ff */
[----:B------:R-:W-:Y:S01]  /*0b50*/  USHF.L.U32 UR6, UR6, 0x1, URZ ;  /* 0x0000000106067899 */ /* 0x000fe200080006ff */
[----:B------:R-:W-:Y:S01]  /*0b60*/  ELECT P0, URZ, PT ;  /* 0x0000000000ff782f */ /* 0x000fe20003800000 */
[----:B------:R-:W2:Y:S10]  /*0b70*/  FENCE.VIEW.ASYNC.S ;  /* 0x00000000000073c6 */ /* 0x000eb40000000000 */
[----:B--2---:R2:W3:Y:S01]  /*0b80*/  SYNCS.EXCH.64 URZ, [UR5+0x1c0], UR6 ;  /* 0x0001c00605ff75b2 */ /* 0x0044e20008000100 */
[----:B------:R2:W1:Y:S01]  /*0b90*/  SYNCS.EXCH.64 URZ, [UR5+0x1c8], UR6 ;  /* 0x0001c80605ff75b2 */ /* 0x0004620008000100 */
[----:B------:R-:W-:Y:S01]  /*0ba0*/  NOP ;  /* 0x0000000000007918 */ /* 0x000fe20000000000 */
.L_x_12:
[----:B------:R-:W4:Y:S01]  /*0bb0*/  SHFL.IDX PT, R0, R162, RZ, 0x1f ;  /* 0x00001fffa2007589 */ /* 0x000f2200000e0000 */
[----:B------:R-:W-:Y:S01]  /*0bc0*/  NOP ;  /* 0x0000000000007918 */ /* 0x000fe20000000000 */
[----:B----4-:R-:W-:-:S13]  /*0bd0*/  ISETP.NE.AND P0, PT, R0, 0x4, PT ;  /* 0x000000040000780c */ /* 0x010fda0003f05270 */
[----:B------:R-:W-:Y:S05]  /*0be0*/  @P0 BRA `(.L_x_13) ;  /* 0x0000000000480947 */ /* 0x000fea0003800000 */
[----:B--23--:R-:W-:Y:S01]  /*0bf0*/  UMOV UR6, 0x1e0 ;  /* 0x000001e000067882 */ /* 0x00cfe20000000000 */
[----:B------:R-:W-:Y:S01]  /*0c00*/  UMOV UR5, 0x400 ;  /* 0x0000040000057882 */ /* 0x000fe20000000000 */
[----:B------:R-:W-:Y:S01]  /*0c10*/  USEL UR6, UR6, 0x1a0, UP5 ;  /* 0x000001a006067887 */ /* 0x000fe2000a800000 */
        /* <DEDUP_REMOVED lines=9> */
[----:B------:R-:W2:Y:S02]  /*0cb0*/  FENCE.VIEW.ASYNC.S ;  /* 0x00000000000073c6 */ /* 0x000ea40000000000 */
[----:B--2---:R4:W2:Y:S08]  /*0cc0*/  SYNCS.EXCH.64 URZ, [UR5+0x1d0], UR12 ;  /* 0x0001d00c05ff75b2 */ /* 0x0048b00008000100 */
[----:B------:R4:W3:Y:S01]  /*0cd0*/  SYNCS.EXCH.64 URZ, [UR5+0x1e0], UR6 ;  /* 0x0001e00605ff75b2 */ /* 0x0008e20008000100 */
[----:B------:R4:W1:Y:S01]  /*0ce0*/  SYNCS.EXCH.64 URZ, [UR5+0x1d8], UR12 ;  /* 0x0001d80c05ff75b2 */ /* 0x0008620008000100 */
[----:B------:R4:W1:Y:S02]  /*0cf0*/  SYNCS.EXCH.64 URZ, [UR5+0x1e8], UR6 ;  /* 0x0001e80605ff75b2 */ /* 0x0008640008000100 */
[----:B----4-:R-:W-:Y:S01]  /*0d00*/  NOP ;  /* 0x0000000000007918 */ /* 0x010fe20000000000 */
.L_x_13:
[----:B------:R-:W4:Y:S01]  /*0d10*/  SHFL.IDX PT, R0, R162, RZ, 0x1f ;  /* 0x00001fffa2007589 */ /* 0x000f2200000e0000 */
[----:B------:R-:W-:Y:S01]  /*0d20*/  NOP ;  /* 0x0000000000007918 */ /* 0x000fe20000000000 */
[----:B----4-:R-:W-:-:S13]  /*0d30*/  ISETP.NE.AND P0, PT, R0, 0x5, PT ;  /* 0x000000050000780c */ /* 0x010fda0003f05270 */
[----:B------:R-:W-:Y:S05]  /*0d40*/  @P0 BRA `(.L_x_14) ;  /* 0x0000000000440947 */ /* 0x000fea0003800000 */
[----:B--23--:R-:W-:Y:S01]  /*0d50*/  UMOV UR6, 0x400 ;  /* 0x0000040000067882 */ /* 0x00cfe20000000000 */
        /* <DEDUP_REMOVED lines=16> */
.L_x_14:
[----:B------:R-:W4:Y:S01]  /*0e60*/  SHFL.IDX PT, R0, R162, RZ, 0x1f ;  /* 0x00001fffa2007589 */ /* 0x000f2200000e0000 */
[----:B------:R-:W-:Y:S01]  /*0e70*/  ISETP.NE.OR P1, PT, RZ, UR10, !P1 ;  /* 0x0000000aff007c0c */ /* 0x000fe2000cf25670 */
[----:B------:R-:W-:Y:S01]  /*0e80*/  NOP ;  /* 0x0000000000007918 */ /* 0x000fe20000000000 */
[----:B----4-:R-:W-:-:S13]  /*0e90*/  ISETP.NE.AND P0, PT, R0, 0x3, PT ;  /* 0x000000030000780c */ /* 0x010fda0003f05270 */
[----:B------:R-:W-:Y:S05]  /*0ea0*/  @P0 BRA `(.L_x_15) ;  /* 0x0000000000340947 */ /* 0x000fea0003800000 */
[----:B--23--:R-:W-:Y:S01]  /*0eb0*/  UMOV UR5, 0x400 ;  /* 0x0000040000057882 */ /* 0x00cfe20000000000 */
[----:B------:R-:W-:Y:S01]  /*0ec0*/  UMOV UR4, 0x20 ;  /* 0x0000002000047882 */ /* 0x000fe20000000000 */
[----:B------:R-:W-:Y:S02]  /*0ed0*/  ULEA UR5, UR37, UR5, 0x18 ;  /* 0x0000000525057291 */ /* 0x000fe4000f8ec0ff */
[----:B------:R-:W-:-:S04]  /*0ee0*/  UIADD3 UR6, UPT, UPT, -UR4, 0x100000, URZ ;  /* 0x0010000004067890 */ /* 0x000fc8000fffe1ff */
[----:B------:R-:W-:Y:S02]  /*0ef0*/  USHF.L.U32 UR7, UR6, 0xb, URZ ;  /* 0x0000000b06077899 */ /* 0x000fe400080006ff */
[----:B------:R-:W-:Y:S01]  /*0f00*/  USHF.L.U32 UR6, UR6, 0x1, URZ ;  /* 0x0000000106067899 */ /* 0x000fe200080006ff */
[----:B------:R-:W-:Y:S01]  /*0f10*/  ELECT P0, URZ, PT ;  /* 0x0000000000ff782f */ /* 0x000fe20003800000 */
[----:B------:R-:W2:Y:S10]  /*0f20*/  FENCE.VIEW.ASYNC.S ;  /* 0x00000000000073c6 */ /* 0x000eb40000000000 */
[----:B--2---:R4:W2:Y:S01]  /*0f30*/  SYNCS.EXCH.64 URZ, [UR5+0x210], UR6 ;  /* 0x0002100605ff75b2 */ /* 0x0048a20008000100 */
[----:B------:R4:W3:Y:S01]  /*0f40*/  SYNCS.EXCH.64 URZ, [UR5+0x220], UR6 ;  /* 0x0002200605ff75b2 */ /* 0x0008e20008000100 */
[----:B------:R4:W1:Y:S01]  /*0f50*/  SYNCS.EXCH.64 URZ, [UR5+0x218], UR6 ;  /* 0x0002180605ff75b2 */ /* 0x0008620008000100 */
[----:B------:R4:W1:Y:S02]  /*0f60*/  SYNCS.EXCH.64 URZ, [UR5+0x228], UR6 ;  /* 0x0002280605ff75b2 */ /* 0x0008640008000100 */
[----:B----4-:R-:W-:Y:S01]  /*0f70*/  NOP ;  /* 0x0000000000007918 */ /* 0x010fe20000000000 */
.L_x_15:
[----:B------:R-:W-:Y:S01]  /*0f80*/  VOTEU.ALL UP1, P1 ;  /* 0x0000000000ff7886 */ /* 0x000fe20000820000 */
[----:B--23--:R-:W2:Y:S01]  /*0f90*/  LDCU UR5, c[0x0][0x36c] ;  /* 0x00006d80ff0577ac */ /* 0x00cea20008000800 */
[----:B------:R-:W-:Y:S01]  /*0fa0*/  NOP ;  /* 0x0000000000007918 */ /* 0x000fe20000000000 */
[----:B------:R-:W-:Y:S01]  /*0fb0*/  LOP3.LUT R10, R170, 0x1f, RZ, 0xc0, !PT ;  /* 0x0000001faa0a7812 */ /* 0x000fe200078ec0ff */
[----:B------:R-:W-:Y:S01]  /*0fc0*/  UMOV UR6, 0x20 ;  /* 0x0000002000067882 */ /* 0x000fe20000000000 */
[----:B------:R-:W-:Y:S01]  /*0fd0*/  @!UP1 UMOV UR4, 0x400 ;  /* 0x0000040000049882 */ /* 0x000fe20000000000 */
[----:B------:R-:W-:-:S04]  /*0fe0*/  @!UP1 UIADD3 UR6, UPT, UPT, -UR6, 0x100000, URZ ;  /* 0x0010000006069890 */ /* 0x000fc8000fffe1ff */
[----:B------:R-:W-:Y:S02]  /*0ff0*/  @!UP1 USHF.L.U32 UR7, UR6, 0xb, URZ ;  /* 0x0000000b06079899 */ /* 0x000fe400080006ff */
[----:B------:R-:W-:Y:S02]  /*1000*/  @!UP1 USHF.L.U32 UR6, UR6, 0x1, URZ ;  /* 0x0000000106069899 */ /* 0x000fe400080006ff */
[----:B------:R-:W-:Y:S01]  /*1010*/  @!UP1 ULEA UR4, UR37, UR4, 0x18 ;  /* 0x0000000425049291 */ /* 0x000fe2000f8ec0ff */
[----:B------:R-:W-:Y:S01]  /*1020*/  VOTEU.ALL UP1, P1 ;  /* 0x0000000000ff7886 */ /* 0x000fe20000820000 */
[----:B------:R-:W-:Y:S01]  /*1030*/  UISETP.NE.AND UP4, UPT, UR10, URZ, UPT ;  /* 0x000000ff0a00728c */ /* 0x000fe2000bf85270 */
[----:B------:R-:W3:Y:S09]  /*1040*/  FENCE.VIEW.ASYNC.S ;  /* 0x00000000000073c6 */ /* 0x000ef20000000000 */
[----:B---3--:R3:W4:Y:S01]  /*1050*/  @!UP1 SYNCS.EXCH.64 URZ, [UR4+0x230], UR6 ;  /* 0x0002300604ff95b2 */ /* 0x0087220008000100 */
[----:B--2---:R-:W-:-:S09]  /*1060*/  UISETP.EQ.U32.AND UP1, UPT, UR5, 0x1, UPT ;  /* 0x000000010500788c */ /* 0x004fd2000bf22070 */
[----:B------:R-:W-:Y:S05]  /*1070*/  BRA.U !UP1, `(.L_x_16) ;  /* 0x0000000109087547 */ /* 0x000fea000b800000 */
[----:B-1--4-:R-:W-:Y:S01]  /*1080*/  UCGABAR_ARV ;  /* 0x00000000000079c7 */ /* 0x012fe20008000000 */
[----:B------:R-:W-:Y:S05]  /*1090*/  BRA `(.L_x_17) ;  /* 0x0000000000047947 */ /* 0x000fea0003800000 */
.L_x_16:
[----:B-1--4-:R-:W-:Y:S01]  /*10a0*/  NOP ;  /* 0x0000000000007918 */ /* 0x012fe20000000000 */
.L_x_17:
[----:B------:R-:W1:Y:S01]  /*10b0*/  S2R R11, SR_CTAID.X ;  /* 0x00000000000b7919 */ /* 0x000e620000002500 */
[----:B------:R-:W-:-:S05]  /*10c0*/  CS2R.32 R156, SR_CgaSize ;  /* 0x00000000009c7805 */ /* 0x000fca0000008a00 */
[----:B------:R-:W-:-:S05]  /*10d0*/  IMAD R156, R156, -0xa0, RZ ;  /* 0xffffff609c9c7824 */ /* 0x000fca00078e02ff */
[----:B------:R-:W-:-:S14]  /*10e0*/  R2UR UR5, R156 ;  /* 0x000000009c0572ca */ /* 0x000fdc00000e0000 */
[----:B------:R-:W2:Y:S01]  /*10f0*/  LDCU UR5, c[0x0][UR5+0x2b0] ;  /* 0x00005600050577ac */ /* 0x000ea20008000800 */
[----:B------:R-:W-:-:S05]  /*1100*/  CS2R.32 R0, SR_CgaSize ;  /* 0x0000000000007805 */ /* 0x000fca0000008a00 */
[----:B------:R-:W-:-:S06]  /*1110*/  IMAD R0, R0, -0xa0, RZ ;  /* 0xffffff6000007824 */ /* 0x000fcc00078e02ff */
[----:B------:R-:W4:Y:S01]  /*1120*/  LDC R0, c[0x0][R0+0x2a0] ;  /* 0x0000a80000007b82 */ /* 0x000f220000000800 */
[----:B------:R-:W-:Y:S01]  /*1130*/  PRMT R8, RZ, 0x7610, R8 ;  /* 0x00007610ff087816 */ /* 0x000fe20000000008 */
[----:B------:R-:W2:Y:S01]  /*1140*/  S2R R20, SR_CTAID.Y ;  /* 0x0000000000147919 */ /* 0x000ea20000002600 */
[----:B------:R-:W-:-:S05]  /*1150*/  CS2R.32 R156, SR_CgaSize ;  /* 0x00000000009c7805 */ /* 0x000fca0000008a00 */
[----:B------:R-:W-:-:S05]  /*1160*/  IMAD R156, R156, -0xa0, RZ ;  /* 0xffffff609c9c7824 */ /* 0x000fca00078e02ff */
[----:B---3--:R-:W-:-:S14]  /*1170*/  R2UR UR4, R156 ;  /* 0x000000009c0472ca */ /* 0x008fdc00000e0000 */
[----:B------:R-:W3:Y:S01]  /*1180*/  LDCU UR4, c[0x0][UR4+0x2b4] ;  /* 0x00005680040477ac */ /* 0x000ee20008000800 */
[----:B------:R-:W-:Y:S01]  /*1190*/  UISETP.NE.AND UP2, UPT, UR10, 0x2, UPT ;  /* 0x000000020a00788c */ /* 0x000fe2000bf45270 */
[----:B------:R-:W2:Y:S01]  /*11a0*/  LDC R9, c[0x0][0xb24] ;  /* 0x0002c900ff097b82 */ /* 0x000ea20000000800 */
[----:B------:R-:W-:-:S05]  /*11b0*/  CS2R.32 R154, SR_CgaSize ;  /* 0x00000000009a7805 */ /* 0x000fca0000008a00 */
[----:B------:R-:W-:-:S06]  /*11c0*/  IMAD R154, R154, -0xa0, RZ ;  /* 0xffffff609a9a7824 */ /* 0x000fcc00078e02ff */
[----:B------:R-:W4:Y:S08]  /*11d0*/  LDC R154, c[0x0][R154+0x2a4] ;  /* 0x0000a9009a9a7b82 */ /* 0x000f300000000800 */
[----:B------:R-:W4:Y:S01]  /*11e0*/  LDC R72, c[0x0][0xb24] ;  /* 0x0002c900ff487b82 */ /* 0x000f220000000800 */
[----:B-1----:R-:W-:Y:S01]  /*11f0*/  I2FP.F32.U32 R4, R11 ;  /* 0x0000000b00047245 */ /* 0x002fe20000201000 */
[----:B------:R-:W-:-:S06]  /*1200*/  IMAD.MOV.U32 R21, RZ, RZ, R11 ;  /* 0x000000ffff157224 */ /* 0x000fcc00078e000b */
[----:B------:R-:W1:Y:S01]  /*1210*/  S2UR UR36, SR_CTAID.Z ;  /* 0x00000000002479c3 */ /* 0x000e620000002700 */
[----:B--2---:R-:W-:Y:S02]  /*1220*/  ISETP.GE.AND P0, PT, R9, 0x1, PT ;  /* 0x000000010900780c */ /* 0x004fe40003f06270 */
[----:B------:R-:W-:Y:S01]  /*1230*/  I2FP.F32.U32 R2, R20 ;  /* 0x0000001400027245 */ /* 0x000fe20000201000 */
[----:B------:R-:W-:-:S04]  /*1240*/  FMUL R4, R4, UR5 ;  /* 0x0000000504047c20 */ /* 0x000fc80008400000 */
[----:B---3--:R-:W-:Y:S01]  /*1250*/  FMUL R2, R2, UR4 ;  /* 0x0000000402027c20 */ /* 0x008fe20008400000 */
[----:B------:R-:W2:Y:S01]  /*1260*/  F2I.U32.TRUNC.NTZ R156, R4 ;  /* 0x00000004009c7305 */ /* 0x000ea2000020f000 */
[----:B------:R-:W3:Y:S07]  /*1270*/  LDCU UR4, c[0x0][0xb30] ;  /* 0x00016600ff0477ac */ /* 0x000eee0008000800 */
[----:B------:R-:W1:Y:S01]  /*1280*/  F2I.U32.TRUNC.NTZ R3, R2 ;  /* 0x0000000200037305 */ /* 0x000e62000020f000 */
[----:B--2---:R-:W-:-:S04]  /*1290*/  IMAD.MOV R156, RZ, RZ, -R156 ;  /* 0x000000ffff9c7224 */ /* 0x004fc800078e0a9c */
[----:B----4-:R-:W-:Y:S01]  /*12a0*/  IMAD R156, R0, R156, R11 ;  /* 0x0000009c009c7224 */ /* 0x010fe200078e020b */
[----:B------:R-:W-:Y:S01]  /*12b0*/  PRMT R0, RZ, 0x7610, R0 ;  /* 0x00007610ff007816 */ /* 0x000fe20000000000 */
[----:B---3--:R-:W-:Y:S01]  /*12c0*/  UISETP.NE.AND UP3, UPT, UR4, 0x1, UPT ;  /* 0x000000010400788c */ /* 0x008fe2000bf65270 */
[----:B-1----:R-:W-:-:S05]  /*12d0*/  IADD3 R3, PT, PT, -R3, RZ, RZ ;  /* 0x000000ff03037210 */ /* 0x002fca0007ffe1ff */
[----:B------:R-:W-:Y:S01]  /*12e0*/  IMAD R154, R154, R3, R20 ;  /* 0x000000039a9a7224 */ /* 0x000fe200078e0214 */
[----:B------:R-:W-:Y:S06]  /*12f0*/  BRA.U UP4, `(.L_x_18) ;  /* 0x0000000104247547 */ /* 0x000fec000b800000 */
[----:B------:R-:W-:Y:S01]  /*1300*/  ISETP.NE.AND P1, PT, R154, RZ, PT ;  /* 0x000000ff9a00720c */ /* 0x000fe20003f25270 */
[----:B------:R-:W-:Y:S01]  /*1310*/  IMAD.MOV.U32 R0, RZ, RZ, 0x3 ;  /* 0x00000003ff007424 */ /* 0x000fe200078e00ff */
[C---:B------:R-:W-:Y:S02]  /*1320*/  LOP3.LUT R3, R156.reuse, 0xfffffffe, RZ, 0xc0, !PT ;  /* 0xfffffffe9c037812 */ /* 0x040fe400078ec0ff */
[----:B------:R-:W-:Y:S02]  /*1330*/  ISETP.LT.U32.OR P1, PT, R156, 0x2, !P1 ;  /* 0x000000029c00780c */ /* 0x000fe40004f21470 */
[----:B------:R-:W-:Y:S02]  /*1340*/  SHF.L.U32 R0, R0, R3, RZ ;  /* 0x0000000300007219 */ /* 0x000fe400000006ff */
[----:B------:R-:W-:Y:S02]  /*1350*/  SEL R5, RZ, 0x1, !P1 ;  /* 0x00000001ff057807 */ /* 0x000fe40004800000 */
[----:B------:R-:W-:-:S05]  /*1360*/  SEL R2, RZ, 0x2, !P1 ;  /* 0x00000002ff027807 */ /* 0x000fca0004800000 */
[----:B------:R-:W-:-:S05]  /*1370*/  IMAD.IADD R2, R5, 0x1, R2 ;  /* 0x0000000105027824 */ /* 0x000fca00078e0202 */
[----:B------:R-:W-:Y:S02]  /*1380*/  PRMT R8, R2, 0x7610, R8 ;  /* 0x0000761002087816 */ /* 0x000fe40000000008 */
.L_x_18:
[----:B------:R-:W-:Y:S05]  /*1390*/  @!P0 BRA `(.L_x_19) ;  /* 0x0000000000b88947 */ /* 0x000fea0003800000 */
[----:B------:R-:W1:Y:S01]  /*13a0*/  LDC.64 R4, c[0x0][0xb18] ;  /* 0x0002c600ff047b82 */ /* 0x000e620000000a00 */
[----:B------:R-:W-:-:S07]  /*13b0*/  ISETP.NE.AND P0, PT, R9, 0x1, PT ;  /* 0x000000010900780c */ /* 0x000fce0003f05270 */
[----:B------:R-:W2:Y:S08]  /*13c0*/  LDC R14, c[0x0][0xb0c] ;  /* 0x0002c300ff0e7b82 */ /* 0x000eb00000000800 */
[----:B------:R-:W3:Y:S08]  /*13d0*/  LDC R13, c[0x0][0x370] ;  /* 0x0000dc00ff0d7b82 */ /* 0x000ef00000000800 */
[----:B------:R-:W4:Y:S01]  /*13e0*/  LDC R16, c[0x0][0x374] ;  /* 0x0000dd00ff107b82 */ /* 0x000f220000000800 */
[----:B-1----:R-:W-:-:S07]  /*13f0*/  ISETP.NE.AND P1, PT, R4, 0x1, PT ;  /* 0x000000010400780c */ /* 0x002fce0003f25270 */
[----:B------:R-:W3:Y:S01]  /*1400*/  LDC.64 R6, c[0x0][0xb10] ;  /* 0x0002c400ff067b82 */ /* 0x000ee20000000a00 */
[----:B--2---:R-:W-:-:S07]  /*1410*/  ISETP.NE.AND P2, PT, R14, 0x1, PT ;  /* 0x000000010e00780c */ /* 0x004fce0003f45270 */
[----:B------:R-:W1:Y:S08]  /*1420*/  LDC R12, c[0x0][0xb20] ;  /* 0x0002c800ff0c7b82 */ /* 0x000e700000000800 */
[----:B------:R-:W2:Y:S01]  /*1430*/  LDC.64 R2, c[0x0][0xb28] ;  /* 0x0002ca00ff027b82 */ /* 0x000ea20000000a00 */
[----:B----4-:R-:W-:-:S04]  /*1440*/  IMAD.HI.U32 R15, R16, R5, RZ ;  /* 0x00000005100f7227 */ /* 0x010fc800078e00ff */
[----:B------:R-:W-:-:S04]  /*1450*/  IMAD.HI.U32 R5, R20, R5, RZ ;  /* 0x0000000514057227 */ /* 0x000fc800078e00ff */
[----:B---3--:R-:W-:-:S04]  /*1460*/  IMAD.HI.U32 R18, R13, R6, RZ ;  /* 0x000000060d127227 */ /* 0x008fc800078e00ff */
[C---:B------:R-:W-:Y:S01]  /*1470*/  IMAD.HI.U32 R22, R11.reuse, R6, RZ ;  /* 0x000000060b167227 */ /* 0x040fe200078e00ff */
[-C--:B------:R-:W-:Y:S02]  /*1480*/  @P2 SHF.R.U32.HI R13, RZ, R7.reuse, R18 ;  /* 0x00000007ff0d2219 */ /* 0x080fe40000011612 */
[-C--:B-1----:R-:W-:Y:S02]  /*1490*/  @P1 SHF.R.U32.HI R16, RZ, R12.reuse, R15 ;  /* 0x0000000cff101219 */ /* 0x082fe4000001160f */
[----:B------:R-:W-:Y:S02]  /*14a0*/  SHF.R.U32.HI R5, RZ, R12, R5 ;  /* 0x0000000cff057219 */ /* 0x000fe40000011605 */
[----:B------:R-:W-:Y:S02]  /*14b0*/  SHF.R.U32.HI R22, RZ, R7, R22 ;  /* 0x00000007ff167219 */ /* 0x000fe40000011616 */
[----:B------:R-:W-:Y:S01]  /*14c0*/  SEL R5, R20, R5, !P1 ;  /* 0x0000000514057207 */ /* 0x000fe20004800000 */
[----:B--2---:R-:W-:Y:S01]  /*14d0*/  IMAD.HI.U32 R18, R16, R2, RZ ;  /* 0x0000000210127227 */ /* 0x004fe200078e00ff */
[----:B------:R-:W-:-:S02]  /*14e0*/  SEL R21, R11, R22, !P2 ;  /* 0x000000160b157207 */ /* 0x000fc40005000000 */
[----:B------:R-:W-:Y:S01]  /*14f0*/  IADD3 R7, PT, PT, -R5, RZ, RZ ;  /* 0x000000ff05077210 */ /* 0x000fe20007ffe1ff */
[----:B------:R-:W-:Y:S01]  /*1500*/  IMAD.HI.U32 R6, R13, R2, RZ ;  /* 0x000000020d067227 */ /* 0x000fe200078e00ff */
[----:B------:R-:W-:-:S03]  /*1510*/  @P0 SHF.R.U32.HI R16, RZ, R3, R18 ;  /* 0x00000003ff100219 */ /* 0x000fc60000011612 */
[----:B------:R-:W-:Y:S01]  /*1520*/  IMAD R7, R4, R7, R20 ;  /* 0x0000000704077224 */ /* 0x000fe200078e0214 */
[----:B------:R-:W-:Y:S01]  /*1530*/  @P0 SHF.R.U32.HI R13, RZ, R3, R6 ;  /* 0x00000003ff0d0219 */ /* 0x000fe20000011606 */
[----:B------:R-:W-:-:S04]  /*1540*/  IMAD R16, R16, R9, RZ ;  /* 0x0000000910107224 */ /* 0x000fc800078e02ff */
[----:B------:R-:W-:Y:S01]  /*1550*/  IMAD R6, R13, R9, RZ ;  /* 0x000000090d067224 */ /* 0x000fe200078e02ff */
[----:B------:R-:W-:-:S04]  /*1560*/  ISETP.GE.AND P1, PT, R5, R16, PT ;  /* 0x000000100500720c */ /* 0x000fc80003f26270 */
[----:B------:R-:W-:Y:S01]  /*1570*/  ISETP.GE.OR P1, PT, R21, R6, P1 ;  /* 0x000000061500720c */ /* 0x000fe20000f26670 */
[----:B------:R-:W-:-:S05]  /*1580*/  IMAD.HI.U32 R6, R5, R2, RZ ;  /* 0x0000000205067227 */ /* 0x000fca00078e00ff */
[----:B------:R-:W-:-:S04]  /*1590*/  SHF.R.U32.HI R6, RZ, R3, R6 ;  /* 0x00000003ff067219 */ /* 0x000fc80000011606 */
[----:B------:R-:W-:-:S03]  /*15a0*/  SEL R6, R5, R6, !P0 ;  /* 0x0000000605067207 */ /* 0x000fc60004000000 */
[----:B------:R-:W-:Y:S01]  /*15b0*/  @!P1 IMAD.HI.U32 R12, R21, R2, RZ ;  /* 0x00000002150c9227 */ /* 0x000fe200078e00ff */
[----:B------:R-:W-:-:S04]  /*15c0*/  IADD3 R2, PT, PT, -R6, RZ, RZ ;  /* 0x000000ff06027210 */ /* 0x000fc80007ffe1ff */
[----:B------:R-:W-:Y:S01]  /*15d0*/  @!P1 SHF.R.U32.HI R12, RZ, R3, R12 ;  /* 0x00000003ff0c9219 */ /* 0x000fe2000001160c */
[----:B------:R-:W-:-:S03]  /*15e0*/  IMAD R2, R9, R2, R5 ;  /* 0x0000000209027224 */ /* 0x000fc600078e0205 */
[----:B------:R-:W-:-:S05]  /*15f0*/  @!P1 SEL R3, R21, R12, !P0 ;  /* 0x0000000c15039207 */ /* 0x000fca0004000000 */
[--C-:B------:R-:W-:Y:S02]  /*1600*/  @!P1 IMAD.IADD R6, R6, 0x1, -R3.reuse ;  /* 0x0000000106069824 */ /* 0x100fe400078e0a03 */
[----:B------:R-:W-:Y:S01]  /*1610*/  @!P1 IMAD R3, R2, R13, R3 ;  /* 0x0000000d02039224 */ /* 0x000fe200078e0203 */
[----:B------:R-:W-:Y:S01]  /*1620*/  IADD3 R2, PT, PT, -R21, RZ, RZ ;  /* 0x000000ff15027210 */ /* 0x000fe20007ffe1ff */
[----:B------:R-:W-:Y:S02]  /*1630*/  @!P1 IMAD R5, R6, R9, R21 ;  /* 0x0000000906059224 */ /* 0x000fe400078e0215 */
[----:B------:R-:W-:Y:S02]  /*1640*/  @!P1 IMAD.MOV.U32 R21, RZ, RZ, R3 ;  /* 0x000000ffff159224 */ /* 0x000fe400078e0003 */
[----:B------:R-:W-:Y:S02]  /*1650*/  IMAD R2, R14, R2, R11 ;  /* 0x000000020e027224 */ /* 0x000fe400078e020b */
[----:B------:R-:W-:-:S02]  /*1660*/  IMAD R20, R5, R4, R7 ;  /* 0x0000000405147224 */ /* 0x000fc400078e0207 */
[----:B------:R-:W-:Y:S02]  /*1670*/  IMAD R21, R21, R14, R2 ;  /* 0x0000000e15157224 */ /* 0x000fe400078e0202 */
.L_x_19:
[----:B------:R-:W-:Y:S05]  /*1680*/  BRA.U UP3, `(.L_x_20) ;  /* 0x0000000103407547 */ /* 0x000fea000b800000 */
[----:B------:R-:W1:Y:S08]  /*1690*/  LDC.64 R4, c[0x0][0xb10] ;  /* 0x0002c400ff047b82 */ /* 0x000e700000000a00 */
[----:B------:R-:W2:Y:S08]  /*16a0*/  LDC.64 R2, c[0x0][0xb18] ;  /* 0x0002c600ff027b82 */ /* 0x000eb00000000a00 */
[----:B------:R-:W3:Y:S08]  /*16b0*/  LDC R6, c[0x0][0xb20] ;  /* 0x0002c800ff067b82 */ /* 0x000ef00000000800 */
[----:B------:R-:W4:Y:S01]  /*16c0*/  LDC R12, c[0x0][0xb0c] ;  /* 0x0002c300ff0c7b82 */ /* 0x000f220000000800 */
[----:B-1----:R-:W-:-:S05]  /*16d0*/  IMAD.HI.U32 R4, R21, R4, RZ ;  /* 0x0000000415047227 */ /* 0x002fca00078e00ff */
[----:B------:R-:W-:Y:S01]  /*16e0*/  SHF.R.U32.HI R4, RZ, R5, R4 ;  /* 0x00000005ff047219 */ /* 0x000fe20000011604 */
[----:B--2---:R-:W-:Y:S01]  /*16f0*/  IMAD.HI.U32 R3, R20, R3, RZ ;  /* 0x0000000314037227 */ /* 0x004fe200078e00ff */
[----:B------:R-:W-:-:S04]  /*1700*/  ISETP.NE.AND P0, PT, R2, 0x1, PT ;  /* 0x000000010200780c */ /* 0x000fc80003f05270 */
[----:B---3--:R-:W-:-:S04]  /*1710*/  SHF.R.U32.HI R3, RZ, R6, R3 ;  /* 0x00000006ff037219 */ /* 0x008fc80000011603 */
[----:B------:R-:W-:Y:S02]  /*1720*/  SEL R3, R20, R3, !P0 ;  /* 0x0000000314037207 */ /* 0x000fe40004000000 */
[----:B----4-:R-:W-:-:S04]  /*1730*/  ISETP.NE.AND P1, PT, R12, 0x1, PT ;  /* 0x000000010c00780c */ /* 0x010fc80003f25270 */
[----:B------:R-:W-:-:S05]  /*1740*/  SEL R6, R21, R4, !P1 ;  /* 0x0000000415067207 */ /* 0x000fca0004800000 */
[----:B------:R-:W-:Y:S02]  /*1750*/  IMAD.IADD R4, R3, 0x1, -R6 ;  /* 0x0000000103047824 */ /* 0x000fe400078e0a06 */
[----:B------:R-:W-:Y:S02]  /*1760*/  IMAD.IADD R3, R6, 0x1, -R3 ;  /* 0x0000000106037824 */ /* 0x000fe400078e0a03 */
[----:B------:R-:W-:Y:S02]  /*1770*/  IMAD R21, R4, R12, R21 ;  /* 0x0000000c04157224 */ /* 0x000fe400078e0215 */
[----:B------:R-:W-:Y:S02]  /*1780*/  IMAD R20, R3, R2, R20 ;  /* 0x0000000203147224 */ /* 0x000fe400078e0214 */
.L_x_20:
[----:B------:R-:W-:Y:S05]  /*1790*/  BRA.U !UP1, `(.L_x_21) ;  /* 0x00000001090c7547 */ /* 0x000fea000b800000 */
[----:B------:R-:W-:Y:S01]  /*17a0*/  UCGABAR_WAIT ;  /* 0x0000000000007dc7 */ /* 0x000fe20008000000 */
[----:B------:R-:W-:Y:S01]  /*17b0*/  CCTL.IVALL ;  /* 0x00000000ff00798f */ /* 0x000fe20002000000 */
[----:B------:R-:W-:Y:S05]  /*17c0*/  BRA `(.L_x_22) ;  /* 0x0000000000047947 */ /* 0x000fea0003800000 */
.L_x_21:
[----:B------:R-:W-:Y:S06]  /*17d0*/  BAR.SYNC.DEFER_BLOCKING 0x0 ;  /* 0x0000000000007b1d */ /* 0x000fec0000010000 */
.L_x_22:
[----:B------:R-:W-:Y:S05]  /*17e0*/  BRA.U UP2, `(.L_x_23) ;  /* 0x0000001d02a87547 */ /* 0x000fea000b800000 */
[----:B------:R-:W1:Y:S01]  /*17f0*/  LDCU UR22, c[0x0][0x38c] ;  /* 0x00007180ff1677ac */ /* 0x000e620008000800 */
[----:B------:R-:W2:Y:S01]  /*1800*/  LDC R9, c[0x0][0x370] ;  /* 0x0000dc00ff097b82 */ /* 0x000ea20000000800 */
[----:B------:R-:W-:Y:S01]  /*1810*/  PLOP3.LUT P1, PT, PT, PT, UP5, 0x80, 0x8 ;  /* 0x000000000008781c */ /* 0x000fe20003f2f058 */
[----:B------:R-:W-:Y:S01]  /*1820*/  HFMA2 R12, -RZ, RZ, 0, 0 ;  /* 0x00000000ff0c7431 */ /* 0x000fe200000001ff */
[----:B------:R-:W-:Y:S01]  /*1830*/  UISETP.NE.AND UP1, UPT, UR10, URZ, UPT ;  /* 0x000000ff0a00728c */ /* 0x000fe2000bf25270 */
[----:B------:R-:W-:Y:S01]  /*1840*/  ISETP.NE.AND P4, PT, R10, RZ, P5 ;  /* 0x000000ff0a00720c */ /* 0x000fe20002f85270 */
[C---:B------:R-:W-:Y:S01]  /*1850*/  IMAD.SHL.U32 R16, R11.reuse, 0x80, RZ ;  /* 0x000000800b107824 */ /* 0x040fe200078e00ff */
[----:B------:R-:W-:Y:S01]  /*1860*/  LOP3.LUT R17, R11, 0x1, RZ, 0xc0, !PT ;  /* 0x000000010b117812 */ /* 0x000fe200078ec0ff */
[----:B------:R-:W-:Y:S01]  /*1870*/  IMAD.MOV.U32 R15, RZ, RZ, 0x1 ;  /* 0x00000001ff0f7424 */ /* 0x000fe200078e00ff */
[----:B------:R-:W3:Y:S01]  /*1880*/  LDC R0, c[0x0][0x374] ;  /* 0x0000dd00ff007b82 */ /* 0x000ee20000000800 */
[----:B------:R-:W-:Y:S01]  /*1890*/  PLOP3.LUT P1, PT, P1, PT, PT, 0x8, 0x80 ;  /* 0x000000000080781c */ /* 0x000fe20000f2e170 */
[----:B------:R-:W-:Y:S01]  /*18a0*/  IMAD.MOV.U32 R14, RZ, RZ, RZ ;  /* 0x000000ffff0e7224 */ /* 0x000fe200078e00ff */
[----:B------:R-:W-:Y:S01]  /*18b0*/  MOV R8, 0x1 ;  /* 0x0000000100087802 */ /* 0x000fe20000000f00 */
[----:B------:R-:W-:Y:S01]  /*18c0*/  IMAD.MOV.U32 R10, RZ, RZ, RZ ;  /* 0x000000ffff0a7224 */ /* 0x000fe200078e00ff */
[----:B------:R-:W4:Y:S01]  /*18d0*/  LDCU.64 UR26, c[0x0][0x348] ;  /* 0x00006900ff1a77ac */ /* 0x000f220008000a00 */
[----:B-1----:R-:W-:-:S02]  /*18e0*/  UIADD3 UR4, UPT, UPT, UR22, 0xf, URZ ;  /* 0x0000000f16047890 */ /* 0x002fc4000fffe0ff */
[----:B------:R-:W-:Y:S02]  /*18f0*/  USEL UR14, UR14, 0x2, UP1 ;  /* 0x000000020e0e7887 */ /* 0x000fe40008800000 */
[----:B------:R-:W-:Y:S01]  /*1900*/  USHF.R.S32.HI UR24, URZ, 0x1f, UR4 ;  /* 0x0000001fff187899 */ /* 0x000fe20008011404 */
[----:B------:R-:W-:-:S03]  /*1910*/  UMOV UR15, URZ ;  /* 0x000000ff000f7c82 */ /* 0x000fc60008000000 */
[----:B------:R-:W-:Y:S02]  /*1920*/  ULEA.HI UR24, UR24, UR4, URZ, 0x4 ;  /* 0x0000000418187291 */ /* 0x000fe4000f8f20ff */
[----:B------:R-:W-:Y:S02]  /*1930*/  UIADD3 UR4, UPT, UPT, UR22, -0x1, URZ ;  /* 0xffffffff16047890 */ /* 0x000fe4000fffe0ff */
[----:B------:R-:W-:Y:S02]  /*1940*/  USHF.R.S32.HI UR24, URZ, 0x4, UR24 ;  /* 0x00000004ff187899 */ /* 0x000fe40008011418 */
[----:B------:R-:W-:Y:S02]  /*1950*/  UISETP.GE.U32.AND UP2, UPT, UR4, -0x1f, UPT ;  /* 0xffffffe10400788c */ /* 0x000fe4000bf46070 */
[----:B------:R-:W-:Y:S02]  /*1960*/  UISETP.LT.U32.AND UP0, UPT, UR24, 0x19, UPT ;  /* 0x000000191800788c */ /* 0x000fe4000bf01070 */
[----:B------:R-:W-:-:S02]  /*1970*/  UIADD3 UR22, UPT, UPT, UR22, 0x1e, URZ ;  /* 0x0000001e16167890 */ /* 0x000fc4000fffe0ff */
[----:B------:R-:W-:-:S04]  /*1980*/  USEL UR23, UR24, 0x19, UP0 ;  /* 0x0000001918177887 */ /* 0x000fc80008000000 */
[----:B------:R-:W-:Y:S02]  /*1990*/  UIADD3 UR13, UPT, UPT, UR23, -0x1, URZ ;  /* 0xffffffff170d7890 */ /* 0x000fe4000fffe0ff */
[----:B------:R-:W-:Y:S02]  /*19a0*/  @UP2 UIADD3 UR13, UPT, UPT, UR23, URZ, URZ ;  /* 0x000000ff170d2290 */ /* 0x000fe4000fffe0ff */
[----:B------:R-:W-:Y:S02]  /*19b0*/  UIADD3 UR21, UPT, UPT, UR24, -UR23, URZ ;  /* 0x8000001718157290 */ /* 0x000fe4000fffe0ff */
[----:B------:R-:W-:Y:S02]  /*19c0*/  UIADD3 UR7, UPT, UPT, UR13, 0x1, URZ ;  /* 0x000000010d077890 */ /* 0x000fe4000fffe0ff */
[----:B--2-4-:R-:W-:-:S12]  /*19d0*/  UIADD3 UR13, UPT, UPT, -UR13, URZ, URZ ;  /* 0x000000ff0d0d7290 */ /* 0x014fd8000fffe1ff */
.L_x_43:
[----:B------:R-:W-:Y:S01]  /*19e0*/  UISETP.NE.AND UP0, UPT, UR37, URZ, UPT ;  /* 0x000000ff2500728c */ /* 0x000fe2000bf05270 */
[----:B------:R-:W1:Y:S08]  /*19f0*/  S2UR UR37, SR_CgaCtaId ;  /* 0x00000000002579c3 */ /* 0x000e700000008800 */
[----:B------:R-:W-:Y:S05]  /*1a00*/  BRA.U UP0, `(.L_x_24) ;  /* 0x0000000100347547 */ /* 0x000fea000b800000 */
[----:B------:R-:W2:Y:S01]  /*1a10*/  S2R R2, SR_CgaCtaId ;  /* 0x0000000000027919 */ /* 0x000ea20000008800 */
[----:B------:R-:W-:-:S04]  /*1a20*/  MOV R3, 0x400 ;  /* 0x0000040000037802 */ /* 0x000fc80000000f00 */
[----:B--2---:R-:W-:Y:S02]  /*1a30*/  LEA R3, R2, R3, 0x18 ;  /* 0x0000000302037211 */ /* 0x004fe400078ec0ff */
[----:B------:R-:W-:-:S03]  /*1a40*/  SHF.L.U32 R2, R8, 0x1f, RZ ;  /* 0x0000001f08027819 */ /* 0x000fc600000006ff */
[----:B------:R-:W-:-:S04]  /*1a50*/  IMAD R3, R10, 0x8, R3 ;  /* 0x000000080a037824 */ /* 0x000fc800078e0203 */
[----:B------:R-:W2:Y:S02]  /*1a60*/  SYNCS.PHASECHK.TRANS64.TRYWAIT P0, [R3+URZ+0x220], R2 ;  /* 0x00022002030075a7 */ /* 0x000ea400080011ff */
[----:B--2---:R-:W-:Y:S05]  /*1a70*/  @!P0 BRA `(.L_x_25) ;  /* 0x0000009000688947 */ /* 0x004fea0003800000 */
.L_x_160:
[----:B------:R-:W-:Y:S01]  /*1a80*/  VIADD R10, R10, 0x1 ;  /* 0x000000010a0a7836 */ /* 0x000fe20000000000 */
[----:B------:R2:W-:Y:S04]  /*1a90*/  SYNCS.ARRIVE.TRANS64.A1T0 RZ, [R3+URZ+0x210], RZ ;  /* 0x000210ff03ff79a7 */ /* 0x0005e800081000ff */
[----:B------:R-:W-:-:S04]  /*1aa0*/  ISETP.NE.AND P0, PT, R10, 0x2, PT ;  /* 0x000000020a00780c */ /* 0x000fc80003f05270 */
[----:B------:R-:W-:Y:S02]  /*1ab0*/  SEL R10, R10, RZ, P0 ;  /* 0x000000ff0a0a7207 */ /* 0x000fe40000000000 */
[----:B--2---:R-:W-:-:S04]  /*1ac0*/  SEL R3, RZ, 0x1, P0 ;  /* 0x00000001ff037807 */ /* 0x004fc80000000000 */
[----:B------:R-:W-:-:S07]  /*1ad0*/  LOP3.LUT R8, R8, R3, RZ, 0x3c, !PT ;  /* 0x0000000308087212 */ /* 0x000fce00078e3cff */
.L_x_24:
[----:B------:R-:W-:Y:S01]  /*1ae0*/  UMOV UR4, 0x400 ;  /* 0x0000040000047882 */ /* 0x000fe20000000000 */
[----:B------:R-:W-:Y:S01]  /*1af0*/  LEA.HI R3, R21, R21, RZ, 0x1 ;  /* 0x0000001515037211 */ /* 0x000fe200078f08ff */
[----:B-1----:R-:W-:Y:S01]  /*1b00*/  ULEA UR4, UR37, UR4, 0x18 ;  /* 0x0000000425047291 */ /* 0x002fe2000f8ec0ff */
[----:B------:R-:W-:Y:S01]  /*1b10*/  SHF.L.U32 R2, R15, 0x1f, RZ ;  /* 0x0000001f0f027819 */ /* 0x000fe200000006ff */
[----:B------:R-:W-:Y:S01]  /*1b20*/  IMAD R20, R20, 0x2, R17 ;  /* 0x0000000214147824 */ /* 0x000fe200078e0211 */
[----:B------:R-:W-:Y:S01]  /*1b30*/  UISETP.GE.U32.AND UP0, UPT, UR22, 0x1f, UPT ;  /* 0x0000001f1600788c */ /* 0x000fe2000bf06070 */
[----:B------:R-:W-:Y:S01]  /*1b40*/  IMAD.SHL.U32 R3, R3, 0x80, RZ ;  /* 0x0000008003037824 */ /* 0x000fe200078e00ff */
[----:B------:R-:W-:Y:S01]  /*1b50*/  ULEA UR5, UR15, UR4, 0x3 ;  /* 0x000000040f057291 */ /* 0x000fe2000f8e18ff */
[----:B------:R-:W-:Y:S01]  /*1b60*/  R2UR UR35, R16 ;  /* 0x00000000102372ca */ /* 0x000fe200000e0000 */
[----:B------:R-:W-:Y:S01]  /*1b70*/  UMOV UR25, URZ ;  /* 0x000000ff00197c82 */ /* 0x000fe20008000000 */
[----:B------:R-:W-:-:S02]  /*1b80*/  R2UR UR11, R20 ;  /* 0x00000000140b72ca */ /* 0x000fc400000e0000 */
[----:B------:R-:W-:-:S04]  /*1b90*/  LOP3.LUT R3, R3, 0xffffff00, RZ, 0xc0, !PT ;  /* 0xffffff0003037812 */ /* 0x000fc800078ec0ff */
[----:B------:R1:W2:Y:S01]  /*1ba0*/  SYNCS.PHASECHK.TRANS64.TRYWAIT P0, [UR5+0xc8], R2 ;  /* 0x0000c802ff0075a7 */ /* 0x0002a20008001105 */
[----:B------:R-:W-:-:S06]  /*1bb0*/  R2UR UR5, R3 ;  /* 0x00000000030572ca */ /* 0x000fcc00000e0000 */
[----:B------:R-:W-:-:S07]  /*1bc0*/  UIMAD UR11, UR11, 0x60, URZ ;  /* 0x000000600b0b78a4 */ /* 0x000fce000f8e02ff */
[----:B------:R-:W-:Y:S01]  /*1bd0*/  ULOP3.LUT UR35, UR5, 0x80, UR35, 0xf8, !UPT ;  /* 0x0000008005237892 */ /* 0x000fe2000f8ef823 */
[----:B------:R-:W-:Y:S11]  /*1be0*/  BRA.U !UP0, `(.L_x_26) ;  /* 0x0000000108c07547 */ /* 0x000ff6000b800000 */
[----:B------:R-:W-:Y:S01]  /*1bf0*/  UMOV UR16, UR13 ;  /* 0x0000000d00107c82 */ /* 0x000fe20008000000 */
[----:B------:R-:W-:Y:S01]  /*1c00*/  UMOV UR6, UR15 ;  /* 0x0000000f00067c82 */ /* 0x000fe20008000000 */
[----:B------:R-:W-:-:S05]  /*1c10*/  UMOV UR34, URZ ;  /* 0x000000ff00227c82 */ /* 0x000fca0008000000 */
.L_x_32:
[----:B------:R-:W-:Y:S01]  /*1c20*/  @P5 MOV R3, 0x3800 ;  /* 0x0000380000035802 */ /* 0x000fe20000000f00 */
[----:B------:R-:W-:Y:S01]  /*1c30*/  ULEA UR33, UR6, UR4, 0x3 ;  /* 0x0000000406217291 */ /* 0x000fe2000f8e18ff */
[----:B-12-4-:R-:W-:Y:S11]  /*1c40*/  @P0 BRA `(.L_x_27) ;  /* 0x00000000000c0947 */ /* 0x016ff60003800000 */
[----:B------:R-:W-:Y:S04]  /*1c50*/  SHF.L.U32 R5, R15, 0x1f, RZ ;  /* 0x0000001f0f057819 */ /* 0x000fe800000006ff */
[----:B------:R-:W2:Y:S02]  /*1c60*/  SYNCS.PHASECHK.TRANS64.TRYWAIT P0, [UR33+0xc8], R5 ;  /* 0x0000c805ff0075a7 */ /* 0x000ea40008001121 */
[----:B--2---:R-:W-:Y:S05]  /*1c70*/  @!P0 BRA `(.L_x_28) ;  /* 0x0000008c00fc8947 */ /* 0x004fea0003800000 */
.L_x_27:
[----:B------:R2:W-:Y:S01]  /*1c80*/  @P5 SYNCS.ARRIVE.TRANS64 RZ, [UR33], R3 ;  /* 0x00000003ffff59a7 */ /* 0x0005e20008000021 */
[----:B------:R-:W-:Y:S02]  /*1c90*/  ULOP3.LUT UR5, UR14, 0x2, URZ, 0xfc, !UPT ;  /* 0x000000020e057892 */ /* 0x000fe4000f8efcff */
[----:B------:R-:W-:Y:S02]  /*1ca0*/  UIADD3 UR16, UPT, UPT, UR16, 0x1, URZ ;  /* 0x0000000110107890 */ /* 0x000fe4000fffe0ff */
[----:B------:R-:W-:Y:S02]  /*1cb0*/  UISETP.NE.AND UP0, UPT, UR5, 0x2, UPT ;  /* 0x000000020500788c */ /* 0x000fe4000bf05270 */
[----:B------:R-:W-:Y:S07]  /*1cc0*/  UISETP.NE.AND UP2, UPT, UR16, 0x1, UPT ;  /* 0x000000011000788c */ /* 0x000fee000bf45270 */
[----:B------:R-:W-:Y:S05]  /*1cd0*/  BRA.U UP0, `(.L_x_29) ;  /* 0x0000000100047547 */ /* 0x000fea000b800000 */
[----:B------:R-:W-:Y:S05]  /*1ce0*/  BPT.TRAP 0x1 ;  /* 0x000000040000795c */ /* 0x000fea0000300000 */
.L_x_29:
[----:B------:R-:W-:Y:S04]  /*1cf0*/  BSSY.RECONVERGENT B0, `(.L_x_30) ;  /* 0x0000003000007945 */ /* 0x000fe80003800200 */
[----:B------:R-:W-:Y:S05]  /*1d00*/  @!P4 BRA `(.L_x_31) ;  /* 0x000000000004c947 */ /* 0x000fea0003800000 */
[----:B------:R-:W-:Y:S05]  /*1d10*/  BPT.TRAP 0x1 ;  /* 0x000000040000795c */ /* 0x000fea0000300000 */
.L_x_31:
[----:B------:R-:W-:Y:S05]  /*1d20*/  BSYNC.RECONVERGENT B0 ;  /* 0x0000000000007941 */ /* 0x000fea0003800200 */
.L_x_30:
[----:B------:R-:W-:Y:S02]  /*1d30*/  UIADD3 UR15, UPT, UPT, UR6, 0x1, URZ ;  /* 0x00000001060f7890 */ /* 0x000fe4000fffe0ff */
[----:B------:R-:W-:Y:S02]  /*1d40*/  UIADD3 UR18, UP1, UPT, UR26, 0x80, URZ ;  /* 0x000000801a127890 */ /* 0x000fe4000ff3e0ff */
[----:B------:R-:W-:Y:S02]  /*1d50*/  UISETP.NE.AND UP0, UPT, UR15, 0x19, UPT ;  /* 0x000000190f00788c */ /* 0x000fe4000bf05270 */
[----:B------:R-:W-:Y:S02]  /*1d60*/  ULEA UR32, UR6, UR4, 0xc ;  /* 0x0000000406207291 */ /* 0x000fe4000f8e60ff */
[----:B------:R-:W-:Y:S02]  /*1d70*/  USEL UR9, URZ, 0x1, UP0 ;  /* 0x00000001ff097887 */ /* 0x000fe40008000000 */
[----:B------:R-:W-:Y:S02]  /*1d80*/  USEL UR15, UR15, URZ, UP0 ;  /* 0x000000ff0f0f7287 */ /* 0x000fe40008000000 */
[----:B------:R-:W-:Y:S02]  /*1d90*/  ULOP3.LUT UR33, UR33, 0xfefffff8, URZ, 0xc0, !UPT ;  /* 0xfefffff821217892 */ /* 0x000fe4000f8ec0ff */
[----:B------:R-:W-:Y:S01]  /*1da0*/  ULEA UR8, UR15, UR4, 0x3 ;  /* 0x000000040f087291 */ /* 0x000fe2000f8e18ff */
[----:B------:R-:W-:Y:S01]  /*1db0*/  LOP3.LUT R15, R15, UR9, RZ, 0x3c, !PT ;  /* 0x000000090f0f7c12 */ /* 0x000fe2000f8e3cff */
[----:B------:R-:W-:Y:S02]  /*1dc0*/  UIADD3.X UR19, UPT, UPT, URZ, UR27, URZ, UP1, !UPT ;  /* 0x0000001bff137290 */ /* 0x000fe40008ffe4ff */
[----:B------:R-:W-:Y:S01]  /*1dd0*/  UIADD3 UR32, UPT, UPT, UR32, 0xc800, URZ ;  /* 0x0000c80020207890 */ /* 0x000fe2000fffe0ff */
[----:B-1----:R-:W-:Y:S01]  /*1de0*/  SHF.L.U32 R2, R15, 0x1f, RZ ;  /* 0x0000001f0f027819 */ /* 0x002fe200000006ff */
[----:B------:R-:W-:Y:S01]  /*1df0*/  UIMAD UR5, UR6, 0xc00, UR4 ;  /* 0x00000c00060578a4 */ /* 0x000fe2000f8e0204 */
[----:B------:R-:W-:Y:S02]  /*1e00*/  UMOV UR30, 0x0 ;  /* 0x00000000001e7882 */ /* 0x000fe40000000000 */
[----:B------:R4:W1:Y:S01]  /*1e10*/  SYNCS.PHASECHK.TRANS64.TRYWAIT P0, [UR8+0xc8], R2 ;  /* 0x0000c802ff0075a7 */ /* 0x0008620008001108 */
[----:B------:R-:W-:Y:S01]  /*1e20*/  UMOV UR31, 0x10000000 ;  /* 0x10000000001f7882 */ /* 0x000fe20000000000 */
[----:B------:R-:W-:Y:S02]  /*1e30*/  UIADD3 UR28, UP0, UPT, UR26, 0x180, URZ ;  /* 0x000001801a1c7890 */ /* 0x000fe4000ff1e0ff */
[----:B------:R2:W-:Y:S01]  /*1e40*/  UTMALDG.3D.2CTA [UR32], [UR18], desc[UR30] ;  /* 0x00001e20120075b4 */ /* 0x0005e20008211000 */
[----:B------:R-:W-:Y:S02]  /*1e50*/  UIADD3 UR8, UPT, UPT, UR5, 0x25800, URZ ;  /* 0x0002580005087890 */ /* 0x000fe4000fffe0ff */
[----:B------:R-:W-:Y:S01]  /*1e60*/  UIADD3.X UR29, UPT, UPT, URZ, UR27, URZ, UP0, !UPT ;  /* 0x0000001bff1d7290 */ /* 0x000fe200087fe4ff */
[----:B------:R-:W-:Y:S01]  /*1e70*/  UMOV UR10, UR34 ;  /* 0x00000022000a7c82 */ /* 0x000fe20008000000 */
[----:B------:R-:W-:Y:S01]  /*1e80*/  UMOV UR12, UR36 ;  /* 0x00000024000c7c82 */ /* 0x000fe20008000000 */
[----:B------:R-:W-:Y:S01]  /*1e90*/  UMOV UR9, UR33 ;  /* 0x0000002100097c82 */ /* 0x000fe20008000000 */
[----:B------:R-:W-:Y:S01]  /*1ea0*/  UMOV UR25, UR7 ;  /* 0x0000000700197c82 */ /* 0x000fe20008000000 */
[----:B------:R-:W-:Y:S04]  /*1eb0*/  UMOV UR6, UR15 ;  /* 0x0000000f00067c82 */ /* 0x000fe80008000000 */
[----:B------:R4:W-:Y:S01]  /*1ec0*/  UTMALDG.3D.2CTA [UR8], [UR28], desc[UR30] ;  /* 0x00001e081c0075b4 */ /* 0x0009e20008211000 */
[----:B--2---:R-:W-:Y:S01]  /*1ed0*/  UIADD3 UR34, UPT, UPT, UR34, 0x10, URZ ;  /* 0x0000001022227890 */ /* 0x004fe2000fffe0ff */
[----:B------:R-:W-:Y:S11]  /*1ee0*/  BRA.U UP2, `(.L_x_32) ;  /* 0xfffffffd024c7547 */ /* 0x000ff6000b83ffff */
.L_x_26:
[----:B------:R-:W-:Y:S01]  /*1ef0*/  ULEA UR5, UR15, UR4, 0x3 ;  /* 0x000000040f057291 */ /* 0x000fe2000f8e18ff */
[----:B-1--4-:R-:W-:Y:S01]  /*1f00*/  SHF.L.U32 R2, R15, 0x1f, RZ ;  /* 0x0000001f0f027819 */ /* 0x012fe200000006ff */
[----:B------:R-:W-:Y:S01]  /*1f10*/  @!P1 SYNCS.ARRIVE.TRANS64.A1T0 RZ, [UR4+0x1c8], RZ ;  /* 0x0001c8ffffff99a7 */ /* 0x000fe20008100004 */
[----:B------:R-:W-:-:S06]  /*1f20*/  UISETP.GT.AND UP0, UPT, UR24, UR23, UPT ;  /* 0x000000171800728c */ /* 0x000fcc000bf04270 */
[----:B--2---:R1:W2:Y:S03]  /*1f30*/  SYNCS.PHASECHK.TRANS64.TRYWAIT P0, [UR5+0xc8], R2 ;  /* 0x0000c802ff0075a7 */ /* 0x0042a60008001105 */
[----:B------:R-:W-:Y:S05]  /*1f40*/  BRA.U !UP0, `(.L_x_33) ;  /* 0x0000000108c07547 */ /* 0x000fea000b800000 */
[----:B------:R-:W-:Y:S01]  /*1f50*/  UIADD3 UR28, UPT, UPT, UR21, UR25, URZ ;  /* 0x00000019151c7290 */ /* 0x000fe2000fffe0ff */
[----:B------:R-:W-:-:S11]  /*1f60*/  UMOV UR6, UR15 ;  /* 0x0000000f00067c82 */ /* 0x000fd60008000000 */
.L_x_39:
[----:B--2---:R-:W-:Y:S01]  /*1f70*/  @P5 MOV R3, 0x3800 ;  /* 0x0000380000035802 */ /* 0x004fe20000000f00 */
[----:B------:R-:W-:Y:S01]  /*1f80*/  ULEA UR17, UR6, UR4, 0x3 ;  /* 0x0000000406117291 */ /* 0x000fe2000f8e18ff */
[----:B-12---:R-:W-:Y:S11]  /*1f90*/  @P0 BRA `(.L_x_34) ;  /* 0x00000000000c0947 */ /* 0x006ff60003800000 */
[----:B------:R-:W-:Y:S04]  /*1fa0*/  SHF.L.U32 R5, R15, 0x1f, RZ ;  /* 0x0000001f0f057819 */ /* 0x000fe800000006ff */
[----:B------:R-:W2:Y:S02]  /*1fb0*/  SYNCS.PHASECHK.TRANS64.TRYWAIT P0, [UR17+0xc8], R5 ;  /* 0x0000c805ff0075a7 */ /* 0x000ea40008001111 */
[----:B--2---:R-:W-:Y:S05]  /*1fc0*/  @!P0 BRA `(.L_x_35) ;  /* 0x0000008c00408947 */ /* 0x004fea0003800000 */
.L_x_34:
[----:B------:R2:W-:Y:S01]  /*1fd0*/  @P5 SYNCS.ARRIVE.TRANS64 RZ, [UR17], R3 ;  /* 0x00000003ffff59a7 */ /* 0x0005e20008000011 */
[----:B------:R-:W-:Y:S04]  /*1fe0*/  ULOP3.LUT UR5, UR14, 0x2, URZ, 0xfc, !UPT ;  /* 0x000000020e057892 */ /* 0x000fe8000f8efcff */
[----:B------:R-:W-:Y:S09]  /*1ff0*/  UISETP.NE.AND UP0, UPT, UR5, 0x2, UPT ;  /* 0x000000020500788c */ /* 0x000ff2000bf05270 */
[----:B------:R-:W-:Y:S05]  /*2000*/  BRA.U UP0, `(.L_x_36) ;  /* 0x0000000100047547 */ /* 0x000fea000b800000 */
[----:B------:R-:W-:Y:S05]  /*2010*/  BPT.TRAP 0x1 ;  /* 0x000000040000795c */ /* 0x000fea0000300000 */
.L_x_36:
[----:B------:R-:W-:Y:S04]  /*2020*/  BSSY.RECONVERGENT B0, `(.L_x_37) ;  /* 0x0000003000007945 */ /* 0x000fe80003800200 */
[----:B------:R-:W-:Y:S05]  /*2030*/  @!P4 BRA `(.L_x_38) ;  /* 0x000000000004c947 */ /* 0x000fea0003800000 */
[----:B------:R-:W-:Y:S05]  /*2040*/  BPT.TRAP 0x1 ;  /* 0x000000040000795c */ /* 0x000fea0000300000 */
.L_x_38:
[----:B------:R-:W-:Y:S05]  /*2050*/  BSYNC.RECONVERGENT B0 ;  /* 0x0000000000007941 */ /* 0x000fea0003800200 */
.L_x_37:
[----:B------:R-:W-:Y:S02]  /*2060*/  UIADD3 UR15, UPT, UPT, UR6, 0x1, URZ ;  /* 0x00000001060f7890 */ /* 0x000fe4000fffe0ff */
[----:B------:R-:W-:Y:S02]  /*2070*/  ULEA UR16, UR6, UR4, 0xc ;  /* 0x0000000406107291 */ /* 0x000fe4000f8e60ff */
[----:B------:R-:W-:Y:S02]  /*2080*/  UISETP.NE.AND UP0, UPT, UR15, 0x19, UPT ;  /* 0x000000190f00788c */ /* 0x000fe4000bf05270 */
[----:B------:R-:W-:Y:S02]  /*2090*/  UIADD3 UR38, UP1, UPT, UR26, 0x80, URZ ;  /* 0x000000801a267890 */ /* 0x000fe4000ff3e0ff */
[----:B------:R-:W-:Y:S02]  /*20a0*/  USEL UR9, URZ, 0x1, UP0 ;  /* 0x00000001ff097887 */ /* 0x000fe40008000000 */
[----:B------:R-:W-:Y:S02]  /*20b0*/  USEL UR15, UR15, URZ, UP0 ;  /* 0x000000ff0f0f7287 */ /* 0x000fe40008000000 */
[----:B------:R-:W-:Y:S02]  /*20c0*/  ULOP3.LUT UR17, UR17, 0xfefffff8, URZ, 0xc0, !UPT ;  /* 0xfefffff811117892 */ /* 0x000fe4000f8ec0ff */
[----:B------:R-:W-:Y:S01]  /*20d0*/  ULEA UR8, UR15, UR4, 0x3 ;  /* 0x000000040f087291 */ /* 0x000fe2000f8e18ff */
[----:B------:R-:W-:Y:S01]  /*20e0*/  LOP3.LUT R15, R15, UR9, RZ, 0x3c, !PT ;  /* 0x000000090f0f7c12 */ /* 0x000fe2000f8e3cff */
[----:B------:R-:W-:Y:S02]  /*20f0*/  USHF.L.U32 UR18, UR25, 0x4, URZ ;  /* 0x0000000419127899 */ /* 0x000fe400080006ff */
[----:B------:R-:W-:Y:S01]  /*2100*/  UIADD3 UR16, UPT, UPT, UR16, 0xc800, URZ ;  /* 0x0000c80010107890 */ /* 0x000fe2000fffe0ff */
[----:B-1----:R-:W-:Y:S01]  /*2110*/  SHF.L.U32 R2, R15, 0x1f, RZ ;  /* 0x0000001f0f027819 */ /* 0x002fe200000006ff */
[----:B------:R-:W-:Y:S02]  /*2120*/  UIADD3.X UR39, UPT, UPT, URZ, UR27, URZ, UP1, !UPT ;  /* 0x0000001bff277290 */ /* 0x000fe40008ffe4ff */
[----:B------:R-:W-:Y:S01]  /*2130*/  UIMAD UR5, UR6, 0xc00, UR4 ;  /* 0x00000c00060578a4 */ /* 0x000fe2000f8e0204 */
[----:B------:R4:W1:Y:S01]  /*2140*/  SYNCS.PHASECHK.TRANS64.TRYWAIT P0, [UR8+0xc8], R2 ;  /* 0x0000c802ff0075a7 */ /* 0x0008620008001108 */
[----:B------:R-:W-:Y:S02]  /*2150*/  UIADD3 UR32, UP0, UPT, UR26, 0x180, URZ ;  /* 0x000001801a207890 */ /* 0x000fe4000ff1e0ff */
[----:B------:R-:W-:Y:S01]  /*2160*/  UIADD3 UR8, UPT, UPT, UR5, 0x25800, URZ ;  /* 0x0002580005087890 */ /* 0x000fe2000fffe0ff */
[----:B------:R-:W-:Y:S01]  /*2170*/  UMOV UR30, 0x0 ;  /* 0x00000000001e7882 */ /* 0x000fe20000000000 */
[----:B------:R-:W-:Y:S01]  /*2180*/  UMOV UR31, 0x10000000 ;  /* 0x10000000001f7882 */ /* 0x000fe20000000000 */
[----:B------:R-:W-:Y:S01]  /*2190*/  UMOV UR19, UR35 ;  /* 0x0000002300137c82 */ /* 0x000fe20008000000 */
[----:B------:R-:W-:Y:S01]  /*21a0*/  UMOV UR20, UR36 ;  /* 0x0000002400147c82 */ /* 0x000fe20008000000 */
[----:B------:R-:W-:Y:S01]  /*21b0*/  UIADD3.X UR33, UPT, UPT, URZ, UR27, URZ, UP0, !UPT ;  /* 0x0000001bff217290 */ /* 0x000fe200087fe4ff */
[----:B------:R4:W-:Y:S01]  /*21c0*/  UTMALDG.3D.2CTA [UR16], [UR38], desc[UR30] ;  /* 0x00001e10260075b4 */ /* 0x0009e20008211000 */
[----:B------:R-:W-:Y:S01]  /*21d0*/  UIADD3 UR25, UPT, UPT, UR25, 0x1, URZ ;  /* 0x0000000119197890 */ /* 0x000fe2000fffe0ff */
[----:B------:R-:W-:Y:S01]  /*21e0*/  UMOV UR12, UR36 ;  /* 0x00000024000c7c82 */ /* 0x000fe20008000000 */
[----:B------:R-:W-:Y:S01]  /*21f0*/  UMOV UR9, UR17 ;  /* 0x0000001100097c82 */ /* 0x000fe20008000000 */
[----:B------:R-:W-:Y:S01]  /*2200*/  UMOV UR10, UR18 ;  /* 0x00000012000a7c82 */ /* 0x000fe20008000000 */
[----:B------:R-:W-:Y:S03]  /*2210*/  UISETP.NE.AND UP0, UPT, UR25, UR28, UPT ;  /* 0x0000001c1900728c */ /* 0x000fe6000bf05270 */
[----:B------:R4:W-:Y:S01]  /*2220*/  UTMALDG.3D.2CTA [UR8], [UR32], desc[UR30] ;  /* 0x00001e08200075b4 */ /* 0x0009e20008211000 */
[----:B------:R-:W-:Y:S05]  /*2230*/  UMOV UR6, UR15 ;  /* 0x0000000f00067c82 */ /* 0x000fea0008000000 */
[----:B----4-:R-:W-:Y:S05]  /*2240*/  BRA.U UP0, `(.L_x_39) ;  /* 0xfffffffd00487547 */ /* 0x010fea000b83ffff */
.L_x_33:
[----:B-1----:R-:W-:Y:S01]  /*2250*/  LEA R2, R14, UR4, 0x3 ;  /* 0x000000040e027c11 */ /* 0x002fe2000f8e18ff */
[----:B------:R-:W-:Y:S01]  /*2260*/  NOP ;  /* 0x0000000000007918 */ /* 0x000fe20000000000 */
[----:B--2---:R-:W-:Y:S02]  /*2270*/  SHF.L.U32 R3, R12, 0x1f, RZ ;  /* 0x0000001f0c037819 */ /* 0x004fe400000006ff */
[----:B------:R-:W-:Y:S02]  /*2280*/  LEA R4, R14, UR4, 0x4 ;  /* 0x000000040e047c11 */ /* 0x000fe4000f8e20ff */
[----:B------:R-:W1:Y:S02]  /*2290*/  SYNCS.PHASECHK.TRANS64.TRYWAIT P0, [R2+URZ+0x1d0], R3 ;  /* 0x0001d003020075a7 */ /* 0x000e6400080011ff */
[----:B-1----:R-:W-:Y:S05]  /*22a0*/  @!P0 BRA `(.L_x_40) ;  /* 0x0000008800a08947 */ /* 0x002fea0003800000 */
.L_x_163:
[----:B------:R-:W2:Y:S01]  /*22b0*/  LDS.128 R4, [R4+0x240] ;  /* 0x0002400004047984 */ /* 0x000ea20000000c00 */
[----:B------:R-:W-:Y:S01]  /*22c0*/  ISETP.GE.AND P0, PT, R72, 0x1, PT ;  /* 0x000000014800780c */ /* 0x000fe20003f06270 */
[----:B-1----:R-:W-:Y:S01]  /*22d0*/  VIADD R2, R2, 0x1e0 ;  /* 0x000001e002027836 */ /* 0x002fe20000000000 */
[----:B------:R-:W-:Y:S01]  /*22e0*/  @!PT LDS RZ, [RZ] ;  /* 0x00000000fffff984 */ /* 0x000fe20000000800 */
[----:B------:R-:W-:Y:S01]  /*22f0*/  @!PT LDS RZ, [RZ] ;  /* 0x00000000fffff984 */ /* 0x000fe20000000800 */
[----:B------:R-:W-:Y:S01]  /*2300*/  @!PT LDS RZ, [RZ] ;  /* 0x00000000fffff984 */ /* 0x000fe20000000800 */
[----:B------:R-:W-:Y:S01]  /*2310*/  @!PT LDS RZ, [RZ] ;  /* 0x00000000fffff984 */ /* 0x000fe20000000800 */
[----:B------:R1:W-:Y:S06]  /*2320*/  MEMBAR.ALL.CTA ;  /* 0x0000000000007992 */ /* 0x0003ec0000008000 */
[----:B-1----:R-:W1:Y:S01]  /*2330*/  FENCE.VIEW.ASYNC.S ;  /* 0x00000000000073c6 */ /* 0x002e620000000000 */
[----:B------:R-:W-:-:S04]  /*2340*/  PRMT R2, RZ, 0x654, R2 ;  /* 0x00000654ff027816 */ /* 0x000fc80000000002 */
[----:B-1----:R1:W-:Y:S01]  /*2350*/  SYNCS.ARRIVE.TRANS64.RED.A1T0 RZ, [R2+URZ], RZ ;  /* 0x000000ff02ff79a7 */ /* 0x0023e200081004ff */
[----:B--2---:R-:W-:-:S13]  /*2360*/  LOP3.LUT P2, RZ, R6, 0x1, RZ, 0xc0, !PT ;  /* 0x0000000106ff7812 */ /* 0x004fda000784c0ff */
[----:B------:R-:W-:Y:S01]  /*2370*/  @P2 SHF.R.U32.HI R3, RZ, 0x10, R5 ;  /* 0x00000010ff032819 */ /* 0x000fe20000011605 */
[----:B------:R-:W-:Y:S01]  /*2380*/  VOTEU.ANY UP0, P2 ;  /* 0x0000000000ff7886 */ /* 0x000fe20001000100 */
[----:B------:R-:W-:Y:S02]  /*2390*/  @P2 MOV R13, R4 ;  /* 0x00000004000d2202 */ /* 0x000fe40000000f00 */
[----:B------:R-:W-:Y:S02]  /*23a0*/  @P2 R2UR.BROADCAST UR5, R3 ;  /* 0x00000000030522ca */ /* 0x000fe400008e0000 */
[----:B------:R-:W-:-:S11]  /*23b0*/  @P2 LOP3.LUT R11, R5, 0xffff, RZ, 0xc0, !PT ;  /* 0x0000ffff050b2812 */ /* 0x000fd600078ec0ff */
[----:B------:R-:W-:Y:S01]  /*23c0*/  @UP0 UMOV UR36, UR5 ;  /* 0x0000000500240c82 */ /* 0x000fe20008000000 */
[----:B-1----:R-:W-:Y:S05]  /*23d0*/  @!P0 BRA `(.L_x_41) ;  /* 0x0000000000b88947 */ /* 0x002fea0003800000 */
[----:B------:R-:W3:Y:S01]  /*23e0*/  LDC.64 R4, c[0x0][0xb18] ;  /* 0x0002c600ff047b82 */ /* 0x000ee20000000a00 */
[----:B------:R-:W-:-:S07]  /*23f0*/  ISETP.NE.AND P3, PT, R72, 0x1, PT ;  /* 0x000000014800780c */ /* 0x000fce0003f65270 */
[----:B------:R-:W1:Y:S08]  /*2400*/  LDC.64 R6, c[0x0][0xb10] ;  /* 0x0002c400ff067b82 */ /* 0x000e700000000a00 */
[----:B------:R-:W2:Y:S08]  /*2410*/  LDC R18, c[0x0][0xb20] ;  /* 0x0002c800ff127b82 */ /* 0x000eb00000000800 */
[----:B------:R-:W4:Y:S01]  /*2420*/  LDC R20, c[0x0][0xb0c] ;  /* 0x0002c300ff147b82 */ /* 0x000f220000000800 */
[----:B---3--:R-:W-:Y:S01]  /*2430*/  IMAD.HI.U32 R19, R0, R5, RZ ;  /* 0x0000000500137227 */ /* 0x008fe200078e00ff */
[----:B------:R-:W-:-:S03]  /*2440*/  ISETP.NE.AND P0, PT, R4, 0x1, PT ;  /* 0x000000010400780c */ /* 0x000fc60003f05270 */
[----:B------:R-:W-:-:S03]  /*2450*/  IMAD.HI.U32 R5, R11, R5, RZ ;  /* 0x000000050b057227 */ /* 0x000fc600078e00ff */
[----:B------:R-:W3:Y:S01]  /*2460*/  LDC.64 R2, c[0x0][0xb28] ;  /* 0x0002ca00ff027b82 */ /* 0x000ee20000000a00 */
[----:B-1----:R-:W-:-:S04]  /*2470*/  IMAD.HI.U32 R22, R9, R6, RZ ;  /* 0x0000000609167227 */ /* 0x002fc800078e00ff */
[----:B------:R-:W-:Y:S01]  /*2480*/  IMAD.HI.U32 R24, R13, R6, RZ ;  /* 0x000000060d187227 */ /* 0x000fe200078e00ff */
[----:B------:R-:W-:Y:S02]  /*2490*/  SHF.R.U32.HI R22, RZ, R7, R22 ;  /* 0x00000007ff167219 */ /* 0x000fe40000011616 */
[-C--:B--2---:R-:W-:Y:S02]  /*24a0*/  SHF.R.U32.HI R19, RZ, R18.reuse, R19 ;  /* 0x00000012ff137219 */ /* 0x084fe40000011613 */
[----:B------:R-:W-:Y:S02]  /*24b0*/  SHF.R.U32.HI R18, RZ, R18, R5 ;  /* 0x00000012ff127219 */ /* 0x000fe40000011605 */
[----:B------:R-:W-:Y:S02]  /*24c0*/  SEL R19, R0, R19, !P0 ;  /* 0x0000001300137207 */ /* 0x000fe40004000000 */
[----:B------:R-:W-:Y:S02]  /*24d0*/  SHF.R.U32.HI R24, RZ, R7, R24 ;  /* 0x00000007ff187219 */ /* 0x000fe40000011618 */
[----:B----4-:R-:W-:-:S02]  /*24e0*/  ISETP.NE.AND P1, PT, R20, 0x1, PT ;  /* 0x000000011400780c */ /* 0x010fc40003f25270 */
[----:B------:R-:W-:Y:S02]  /*24f0*/  SEL R5, R11, R18, !P0 ;  /* 0x000000120b057207 */ /* 0x000fe40004000000 */
[----:B------:R-:W-:Y:S02]  /*2500*/  SEL R21, R9, R22, !P1 ;  /* 0x0000001609157207 */ /* 0x000fe40004800000 */
[----:B------:R-:W-:Y:S01]  /*2510*/  SEL R7, R13, R24, !P1 ;  /* 0x000000180d077207 */ /* 0x000fe20004800000 */
[----:B---3--:R-:W-:-:S04]  /*2520*/  IMAD.HI.U32 R22, R19, R2, RZ ;  /* 0x0000000213167227 */ /* 0x008fc800078e00ff */
[----:B------:R-:W-:Y:S01]  /*2530*/  IMAD.HI.U32 R6, R21, R2, RZ ;  /* 0x0000000215067227 */ /* 0x000fe200078e00ff */
[----:B------:R-:W-:-:S04]  /*2540*/  @P3 SHF.R.U32.HI R19, RZ, R3, R22 ;  /* 0x00000003ff133219 */ /* 0x000fc80000011616 */
        /* <DEDUP_REMOVED lines=8> */
[----:B------:R-:W-:-:S04]  /*25d0*/  @!P0 IMAD.HI.U32 R18, R7, R2, RZ ;  /* 0x0000000207128227 */ /* 0x000fc800078e00ff */
[----:B------:R-:W-:Y:S01]  /*25e0*/  IMAD.MOV R2, RZ, RZ, -R6 ;  /* 0x000000ffff027224 */ /* 0x000fe200078e0a06 */
[----:B------:R-:W-:-:S03]  /*25f0*/  @!P0 SHF.R.U32.HI R18, RZ, R3, R18 ;  /* 0x00000003ff128219 */ /* 0x000fc60000011612 */
[----:B------:R-:W-:Y:S01]  /*2600*/  IMAD R2, R72, R2, R5 ;  /* 0x0000000248027224 */ /* 0x000fe200078e0205 */
[----:B------:R-:W-:Y:S02]  /*2610*/  @!P0 SEL R3, R7, R18, !P3 ;  /* 0x0000001207038207 */ /* 0x000fe40005800000 */
[----:B------:R-:W-:-:S03]  /*2620*/  IADD3 R18, PT, PT, -R5, RZ, RZ ;  /* 0x000000ff05127210 */ /* 0x000fc60007ffe1ff */
[--C-:B------:R-:W-:Y:S02]  /*2630*/  @!P0 IMAD.IADD R6, R6, 0x1, -R3.reuse ;  /* 0x0000000106068824 */ /* 0x100fe400078e0a03 */
[----:B------:R-:W-:Y:S01]  /*2640*/  @!P0 IMAD R3, R2, R21, R3 ;  /* 0x0000001502038224 */ /* 0x000fe200078e0203 */
[----:B------:R-:W-:Y:S01]  /*2650*/  IADD3 R2, PT, PT, -R7, RZ, RZ ;  /* 0x000000ff07027210 */ /* 0x000fe20007ffe1ff */
[----:B------:R-:W-:Y:S02]  /*2660*/  @!P0 IMAD R5, R72, R6, R7 ;  /* 0x0000000648058224 */ /* 0x000fe400078e0207 */
[----:B------:R-:W-:Y:S02]  /*2670*/  IMAD R11, R4, R18, R11 ;  /* 0x00000012040b7224 */ /* 0x000fe400078e020b */
[----:B------:R-:W-:Y:S02]  /*2680*/  @!P0 IMAD.MOV.U32 R7, RZ, RZ, R3 ;  /* 0x000000ffff078224 */ /* 0x000fe400078e0003 */
[----:B------:R-:W-:-:S02]  /*2690*/  IMAD R2, R20, R2, R13 ;  /* 0x0000000214027224 */ /* 0x000fc400078e020d */
[----:B------:R-:W-:Y:S02]  /*26a0*/  IMAD R11, R5, R4, R11 ;  /* 0x00000004050b7224 */ /* 0x000fe400078e020b */
[----:B------:R-:W-:Y:S02]  /*26b0*/  IMAD R13, R7, R20, R2 ;  /* 0x00000014070d7224 */ /* 0x000fe400078e0202 */
.L_x_41:
[----:B------:R-:W1:Y:S02]  /*26c0*/  LDCU UR5, c[0x0][0xb30] ;  /* 0x00016600ff0577ac */ /* 0x000e640008000800 */
[----:B-1----:R-:W-:-:S09]  /*26d0*/  UISETP.NE.AND UP0, UPT, UR5, 0x1, UPT ;  /* 0x000000010500788c */ /* 0x002fd2000bf05270 */
[----:B------:R-:W-:Y:S05]  /*26e0*/  BRA.U UP0, `(.L_x_42) ;  /* 0x0000000100407547 */ /* 0x000fea000b800000 */
[----:B------:R-:W1:Y:S08]  /*26f0*/  LDC.64 R4, c[0x0][0xb10] ;  /* 0x0002c400ff047b82 */ /* 0x000e700000000a00 */
[----:B------:R-:W2:Y:S08]  /*2700*/  LDC.64 R2, c[0x0][0xb18] ;  /* 0x0002c600ff027b82 */ /* 0x000eb00000000a00 */
[----:B------:R-:W4:Y:S08]  /*2710*/  LDC R6, c[0x0][0xb20] ;  /* 0x0002c800ff067b82 */ /* 0x000f300000000800 */
[----:B------:R-:W3:Y:S01]  /*2720*/  LDC R18, c[0x0][0xb0c] ;  /* 0x0002c300ff127b82 */ /* 0x000ee20000000800 */
[----:B-1----:R-:W-:-:S05]  /*2730*/  IMAD.HI.U32 R4, R13, R4, RZ ;  /* 0x000000040d047227 */ /* 0x002fca00078e00ff */
[----:B------:R-:W-:Y:S01]  /*2740*/  SHF.R.U32.HI R4, RZ, R5, R4 ;  /* 0x00000005ff047219 */ /* 0x000fe20000011604 */
[----:B--2---:R-:W-:Y:S01]  /*2750*/  IMAD.HI.U32 R3, R11, R3, RZ ;  /* 0x000000030b037227 */ /* 0x004fe200078e00ff */
[----:B------:R-:W-:-:S04]  /*2760*/  ISETP.NE.AND P0, PT, R2, 0x1, PT ;  /* 0x000000010200780c */ /* 0x000fc80003f05270 */
[----:B----4-:R-:W-:-:S04]  /*2770*/  SHF.R.U32.HI R6, RZ, R6, R3 ;  /* 0x00000006ff067219 */ /* 0x010fc80000011603 */
[----:B------:R-:W-:Y:S02]  /*2780*/  SEL R3, R11, R6, !P0 ;  /* 0x000000060b037207 */ /* 0x000fe40004000000 */
[----:B---3--:R-:W-:-:S04]  /*2790*/  ISETP.NE.AND P1, PT, R18, 0x1, PT ;  /* 0x000000011200780c */ /* 0x008fc80003f25270 */
[----:B------:R-:W-:-:S05]  /*27a0*/  SEL R4, R13, R4, !P1 ;  /* 0x000000040d047207 */ /* 0x000fca0004800000 */
[----:B------:R-:W-:Y:S02]  /*27b0*/  IMAD.IADD R5, R3, 0x1, -R4 ;  /* 0x0000000103057824 */ /* 0x000fe400078e0a04 */
[----:B------:R-:W-:Y:S02]  /*27c0*/  IMAD.IADD R3, R4, 0x1, -R3 ;  /* 0x0000000104037824 */ /* 0x000fe400078e0a03 */
[----:B------:R-:W-:Y:S02]  /*27d0*/  IMAD R13, R5, R18, R13 ;  /* 0x00000012050d7224 */ /* 0x000fe400078e020d */
[----:B------:R-:W-:-:S07]  /*27e0*/  IMAD R11, R3, R2, R11 ;  /* 0x00000002030b7224 */ /* 0x000fce00078e020b */
.L_x_42:
[----:B------:R-:W-:Y:S01]  /*27f0*/  VIADD R14, R14, 0x1 ;  /* 0x000000010e0e7836 */ /* 0x000fe20000000000 */
[----:B------:R-:W-:Y:S01]  /*2800*/  PLOP3.LUT P1, PT, PT, PT, PT, 0x80, 0x8 ;  /* 0x000000000008781c */ /* 0x000fe20003f2f070 */
[----:B------:R-:W-:Y:S02]  /*2810*/  IMAD.IADD R21, R13, 0x1, R156 ;  /* 0x000000010d157824 */ /* 0x000fe400078e029c */
[----:B------:R-:W-:Y:S01]  /*2820*/  IMAD.IADD R20, R11, 0x1, R154 ;  /* 0x000000010b147824 */ /* 0x000fe200078e029a */
[----:B------:R-:W-:-:S04]  /*2830*/  ISETP.NE.AND P0, PT, R14, 0x2, PT ;  /* 0x000000020e00780c */ /* 0x000fc80003f05270 */
[----:B------:R-:W-:Y:S02]  /*2840*/  SEL R3, RZ, 0x1, P0 ;  /* 0x00000001ff037807 */ /* 0x000fe40000000000 */
[----:B------:R-:W-:Y:S02]  /*2850*/  SEL R14, R14, RZ, P0 ;  /* 0x000000ff0e0e7207 */ /* 0x000fe40000000000 */
[----:B------:R-:W-:Y:S01]  /*2860*/  LOP3.LUT R12, R12, R3, RZ, 0x3c, !PT ;  /* 0x000000030c0c7212 */ /* 0x000fe200078e3cff */
[----:B------:R-:W-:Y:S06]  /*2870*/  @P2 BRA `(.L_x_43) ;  /* 0xfffffff000582947 */ /* 0x000fec000383ffff */
[----:B------:R-:W-:Y:S01]  /*2880*/  UIADD3 UR4, UPT, UPT, UR4, 0xc8, URZ ;  /* 0x000000c804047890 */ /* 0x000fe2000fffe0ff */
[----:B------:R-:W-:-:S03]  /*2890*/  SHF.L.U32 R3, R15, 0x1f, RZ ;  /* 0x0000001f0f037819 */ /* 0x000fc600000006ff */
[----:B------:R-:W-:-:S09]  /*28a0*/  ULEA UR5, UR15, UR4, 0x3 ;  /* 0x000000040f057291 */ /* 0x000fd2000f8e18ff */
[----:B------:R-:W1:Y:S02]  /*28b0*/  SYNCS.PHASECHK.TRANS64.TRYWAIT P0, [UR5], R3 ;  /* 0x00000003ff0075a7 */ /* 0x000e640008001105 */
[----:B-1----:R-:W-:Y:S05]  /*28c0*/  @!P0 BRA `(.L_x_44) ;  /* 0x00000084002c8947 */ /* 0x002fea0003800000 */
.L_x_165:
[----:B------:R-:W-:-:S04]  /*28d0*/  UIADD3 UR6, UPT, UPT, UR15, 0x1, URZ ;  /* 0x000000010f067890 */ /* 0x000fc8000fffe0ff */
[----:B------:R-:W-:-:S04]  /*28e0*/  UISETP.NE.AND UP0, UPT, UR6, 0x19, UPT ;  /* 0x000000190600788c */ /* 0x000fc8000bf05270 */
[----:B------:R-:W-:Y:S02]  /*28f0*/  USEL UR7, URZ, 0x1, UP0 ;  /* 0x00000001ff077887 */ /* 0x000fe40008000000 */
[----:B------:R-:W-:-:S04]  /*2900*/  USEL UR6, UR6, URZ, UP0 ;  /* 0x000000ff06067287 */ /* 0x000fc80008000000 */
[----:B------:R-:W-:Y:S01]  /*2910*/  ULEA UR5, UR6, UR4, 0x3 ;  /* 0x0000000406057291 */ /* 0x000fe2000f8e18ff */
[----:B------:R-:W-:-:S04]  /*2920*/  LOP3.LUT R2, R15, UR7, RZ, 0x3c, !PT ;  /* 0x000000070f027c12 */ /* 0x000fc8000f8e3cff */
[----:B-1----:R-:W-:-:S04]  /*2930*/  SHF.L.U32 R3, R2, 0x1f, RZ ;  /* 0x0000001f02037819 */ /* 0x002fc800000006ff */
[----:B------:R-:W1:Y:S02]  /*2940*/  SYNCS.PHASECHK.TRANS64.TRYWAIT P0, [UR5], R3 ;  /* 0x00000003ff0075a7 */ /* 0x000e640008001105 */
[----:B-1----:R-:W-:Y:S05]  /*2950*/  @!P0 BRA `(.L_x_45) ;  /* 0x0000008400208947 */ /* 0x002fea0003800000 */
.L_x_167:
        /* <DEDUP_REMOVED lines=9> */
.L_x_169:
        /* <DEDUP_REMOVED lines=9> */
.L_x_171:
        /* <DEDUP_REMOVED lines=9> */
.L_x_173:
        /* <DEDUP_REMOVED lines=9> */
.L_x_175:
        /* <DEDUP_REMOVED lines=9> */
.L_x_177:
        /* <DEDUP_REMOVED lines=9> */
.L_x_179:
        /* <DEDUP_REMOVED lines=9> */
.L_x_181:
        /* <DEDUP_REMOVED lines=9> */
.L_x_183:
        /* <DEDUP_REMOVED lines=9> */
.L_x_185:
        /* <DEDUP_REMOVED lines=9> */
.L_x_187:
        /* <DEDUP_REMOVED lines=9> */
.L_x_189:
        /* <DEDUP_REMOVED lines=9> */
.L_x_191:
        /* <DEDUP_REMOVED lines=9> */
.L_x_193:
        /* <DEDUP_REMOVED lines=9> */
.L_x_195:
        /* <DEDUP_REMOVED lines=9> */
.L_x_197:
        /* <DEDUP_REMOVED lines=9> */
.L_x_199:
        /* <DEDUP_REMOVED lines=9> */
.L_x_201:
        /* <DEDUP_REMOVED lines=9> */
.L_x_203:
        /* <DEDUP_REMOVED lines=9> */
.L_x_205:
        /* <DEDUP_REMOVED lines=9> */
.L_x_207:
        /* <DEDUP_REMOVED lines=9> */
.L_x_209:
        /* <DEDUP_REMOVED lines=9> */
.L_x_211:
[----:B------:R-:W-:-:S04]  /*35c0*/  UIADD3 UR6, UPT, UPT, UR6, 0x1, URZ ;  /* 0x0000000106067890 */ /* 0x000fc8000fffe0ff */
[----:B------:R-:W-:-:S04]  /*35d0*/  UISETP.NE.AND UP0, UPT, UR6, 0x19, UPT ;  /* 0x000000190600788c */ /* 0x000fc8000bf05270 */
[----:B------:R-:W-:Y:S02]  /*35e0*/  USEL UR5, URZ, 0x1, UP0 ;  /* 0x00000001ff057887 */ /* 0x000fe40008000000 */
[----:B------:R-:W-:-:S04]  /*35f0*/  USEL UR6, UR6, URZ, UP0 ;  /* 0x000000ff06067287 */ /* 0x000fc80008000000 */
[----:B------:R-:W-:Y:S01]  /*3600*/  ULEA UR6, UR6, UR4, 0x3 ;  /* 0x0000000406067291 */ /* 0x000fe2000f8e18ff */
[----:B-1----:R-:W-:-:S04]  /*3610*/  LOP3.LUT R3, R2, UR5, RZ, 0x3c, !PT ;  /* 0x0000000502037c12 */ /* 0x002fc8000f8e3cff */
[----:B------:R-:W-:Y:S01]  /*3620*/  SHF.L.U32 R3, R3, 0x1f, RZ ;  /* 0x0000001f03037819 */ /* 0x000fe200000006ff */
[----:B---3--:R-:W-:-:S07]  /*3630*/  IMAD.U32 R0, RZ, RZ, UR6 ;  /* 0x00000006ff007e24 */ /* 0x008fce000f8e00ff */
.L_x_68:
[----:B-1----:R1:W2:Y:S02]  /*3640*/  SYNCS.PHASECHK.TRANS64.TRYWAIT P0, [R0+URZ], R3 ;  /* 0x00000003000075a7 */ /* 0x0022a400080011ff */
[----:B--2---:R-:W-:Y:S05]  /*3650*/  @!P0 NANOSLEEP.SYNCS 0x989680 ;  /* 0x009896800000895d */ /* 0x004fea0003900000 */
[----:B------:R-:W2:Y:S02]  /*3660*/  @!P0 SYNCS.PHASECHK.TRANS64 P0, [R0+URZ], R3 ;  /* 0x00000003000085a7 */ /* 0x000ea400080010ff */
[----:B--2---:R-:W-:Y:S05]  /*3670*/  @P0 EXIT ;  /* 0x000000000000094d */ /* 0x004fea0003800000 */
[----:B------:R-:W-:Y:S05]  /*3680*/  BRA `(.L_x_68) ;  /* 0xfffffffc00ec7947 */ /* 0x000fea000383ffff */
.L_x_23:
[----:B------:R-:W-:-:S04]  /*3690*/  UISETP.NE.AND UP1, UPT, UR37, URZ, UPT ;  /* 0x000000ff2500728c */ /* 0x000fc8000bf25270 */
[----:B------:R-:W-:-:S09]  /*36a0*/  UISETP.NE.OR UP1, UPT, UR10, 0x1, UP1 ;  /* 0x000000010a00788c */ /* 0x000fd20008f25670 */
[----:B------:R-:W-:Y:S05]  /*36b0*/  BRA.U UP1, `(.L_x_69) ;  /* 0x00000005014c7547 */ /* 0x000fea000b800000 */
[----:B------:R-:W-:Y:S01]  /*36c0*/  HFMA2 R11, -RZ, RZ, 0, 0 ;  /* 0x00000000ff0b7431 */ /* 0x000fe200000001ff */
[----:B------:R-:W-:Y:S01]  /*36d0*/  ISETP.GE.U32.AND P2, PT, R10, 0x2, PT ;  /* 0x000000020a00780c */ /* 0x000fe20003f46070 */
[----:B------:R-:W-:Y:S01]  /*36e0*/  IMAD.MOV.U32 R12, RZ, RZ, 0x1 ;  /* 0x00000001ff0c7424 */ /* 0x000fe200078e00ff */
[----:B------:R-:W-:Y:S01]  /*36f0*/  CS2R R8, SRZ ;  /* 0x0000000000087805 */ /* 0x000fe2000001ff00 */
[----:B------:R-:W-:Y:S01]  /*3700*/  IMAD.MOV.U32 R3, RZ, RZ, RZ ;  /* 0x000000ffff037224 */ /* 0x000fe200078e00ff */
[----:B------:R-:W-:Y:S01]  /*3710*/  UMOV UR4, 0x400 ;  /* 0x0000040000047882 */ /* 0x000fe20000000000 */
[----:B------:R-:W-:Y:S01]  /*3720*/  UMOV UR6, URZ ;  /* 0x000000ff00067c82 */ /* 0x000fe20008000000 */
[----:B------:R-:W-:-:S12]  /*3730*/  ULEA UR37, UR37, UR4, 0x18 ;  /* 0x0000000425257291 */ /* 0x000fd8000f8ec0ff */
.L_x_73:
[----:B------:R-:W-:Y:S02]  /*3740*/  LEA R0, R3, UR37, 0x3 ;  /* 0x0000002503007c11 */ /* 0x000fe4000f8e18ff */
[----:B------:R-:W-:-:S03]  /*3750*/  SHF.L.U32 R5, R8, 0x1f, RZ ;  /* 0x0000001f08057819 */ /* 0x000fc600000006ff */
[----:B------:R-:W-:Y:S01]  /*3760*/  VIADD R4, R0, 0x220 ;  /* 0x0000022000047836 */ /* 0x000fe20000000000 */
[----:B------:R-:W1:Y:S02]  /*3770*/  SYNCS.PHASECHK.TRANS64.TRYWAIT P0, [R0+URZ+0x210], R5 ;  /* 0x00021005000075a7 */ /* 0x000e6400080011ff */
[----:B-1----:R-:W-:Y:S05]  /*3780*/  @!P0 BRA `(.L_x_70) ;  /* 0x0000007c00bc8947 */ /* 0x002fea0003800000 */
.L_x_212:
[----:B------:R-:W-:Y:S01]  /*3790*/  ULEA UR5, UR6, UR37, 0x3 ;  /* 0x0000002506057291 */ /* 0x000fe2000f8e18ff */
[----:B------:R-:W-:Y:S01]  /*37a0*/  PRMT R4, RZ, 0x654, R4 ;  /* 0x00000654ff047816 */ /* 0x000fe20000000004 */
[----:B-1----:R-:W-:Y:S01]  /*37b0*/  @!P2 IMAD.MOV.U32 R5, RZ, RZ, 0x10 ;  /* 0x00000010ff05a424 */ /* 0x002fe200078e00ff */
[----:B------:R-:W-:Y:S01]  /*37c0*/  SHF.L.U32 R7, R12, 0x1f, RZ ;  /* 0x0000001f0c077819 */ /* 0x000fe200000006ff */
[----:B------:R-:W-:Y:S01]  /*37d0*/  UIADD3 UR4, UPT, UPT, UR5, 0x1d0, URZ ;  /* 0x000001d005047890 */ /* 0x000fe2000fffe0ff */
[----:B------:R1:W-:Y:S05]  /*37e0*/  SYNCS.ARRIVE.TRANS64.RED.A1T0 RZ, [R4+URZ], RZ ;  /* 0x000000ff04ff79a7 */ /* 0x0003ea00081004ff */
[----:B------:R-:W-:Y:S01]  /*37f0*/  IMAD.U32 R13, RZ, RZ, UR4 ;  /* 0x00000004ff0d7e24 */ /* 0x000fe2000f8e00ff */
[----:B------:R-:W2:Y:S04]  /*3800*/  SYNCS.PHASECHK.TRANS64.TRYWAIT P0, [UR5+0x1e0], R7 ;  /* 0x0001e007ff0075a7 */ /* 0x000ea80008001105 */
[----:B------:R-:W-:Y:S01]  /*3810*/  PRMT R13, R10, 0x654, R13 ;  /* 0x000006540a0d7816 */ /* 0x000fe2000000000d */
[----:B-12---:R-:W-:Y:S06]  /*3820*/  @!P0 BRA `(.L_x_71) ;  /* 0x0000007c00a88947 */ /* 0x006fec0003800000 */
.L_x_214:
[----:B------:R-:W-:Y:S01]  /*3830*/  ULEA UR4, UR6, UR37, 0x4 ;  /* 0x0000002506047291 */ /* 0x000fe2000f8e20ff */
[----:B------:R-:W-:Y:S01]  /*3840*/  SEL R2, R13, R2, !P2 ;  /* 0x000000020d027207 */ /* 0x000fe20005000000 */
[----:B------:R-:W-:Y:S01]  /*3850*/  UIADD3 UR5, UPT, UPT, UR5, 0x1d0, URZ ;  /* 0x000001d005057890 */ /* 0x000fe2000fffe0ff */
[----:B-1----:R-:W-:Y:S01]  /*3860*/  LEA R0, R11, UR37, 0x3 ;  /* 0x000000250b007c11 */ /* 0x002fe2000f8e18ff */
[----:B------:R-:W-:Y:S01]  /*3870*/  UIADD3 UR4, UPT, UPT, UR4, 0x240, URZ ;  /* 0x0000024004047890 */ /* 0x000fe2000fffe0ff */
[----:B------:R1:W-:Y:S01]  /*3880*/  @!P2 SYNCS.ARRIVE.TRANS64.RED RZ, [R2+URZ], R5 ;  /* 0x0000000502ffa9a7 */ /* 0x0003e200080004ff */
[----:B------:R-:W-:Y:S01]  /*3890*/  UIADD3 UR6, UPT, UPT, UR6, 0x1, URZ ;  /* 0x0000000106067890 */ /* 0x000fe2000fffe0ff */
[----:B------:R-:W-:-:S03]  /*38a0*/  VIADD R3, R3, 0x1 ;  /* 0x0000000103037836 */ /* 0x000fc60000000000 */
[----:B------:R-:W-:Y:S02]  /*38b0*/  UISETP.NE.AND UP0, UPT, UR6, 0x2, UPT ;  /* 0x000000020600788c */ /* 0x000fe4000bf05270 */
[----:B------:R-:W-:Y:S01]  /*38c0*/  ISETP.NE.AND P0, PT, R3, 0x2, PT ;  /* 0x000000020300780c */ /* 0x000fe20003f05270 */
[----:B------:R-:W-:Y:S06]  /*38d0*/  UGETNEXTWORKID.BROADCAST [UR4], [UR5] ;  /* 0x00000000040073ca */ /* 0x000fec0008000100 */
[----:B------:R-:W-:Y:S02]  /*38e0*/  USEL UR4, URZ, 0x1, UP0 ;  /* 0x00000001ff047887 */ /* 0x000fe40008000000 */
[----:B------:R-:W-:-:S04]  /*38f0*/  USEL UR6, UR6, URZ, UP0 ;  /* 0x000000ff06067287 */ /* 0x000fc80008000000 */
[----:B------:R-:W-:Y:S02]  /*3900*/  LOP3.LUT R12, R12, UR4, RZ, 0x3c, !PT ;  /* 0x000000040c0c7c12 */ /* 0x000fe4000f8e3cff */
[----:B-1----:R-:W-:-:S04]  /*3910*/  SHF.L.U32 R5, R9, 0x1f, RZ ;  /* 0x0000001f09057819 */ /* 0x002fc800000006ff */
[----:B------:R-:W1:Y:S02]  /*3920*/  SYNCS.PHASECHK.TRANS64.TRYWAIT P1, [R0+URZ+0x1d0], R5 ;  /* 0x0001d005000075a7 */ /* 0x000e6400080211ff */
[----:B-1----:R-:W-:Y:S05]  /*3930*/  @!P1 BRA `(.L_x_72) ;  /* 0x0000007c007c9947 */ /* 0x002fea0003800000 */
.L_x_215:
[----:B------:R-:W-:Y:S01]  /*3940*/  LEA R4, R11, UR37, 0x4 ;  /* 0x000000250b047c11 */ /* 0x000fe2000f8e20ff */
[----:B-1----:R-:W-:Y:S01]  /*3950*/  VIADD R0, R0, 0x1e0 ;  /* 0x000001e000007836 */ /* 0x002fe20000000000 */
[----:B------:R-:W-:Y:S01]  /*3960*/  SEL R3, R3, RZ, P0 ;  /* 0x000000ff03037207 */ /* 0x000fe20000000000 */
[----:B------:R-:W-:-:S03]  /*3970*/  VIADD R11, R11, 0x1 ;  /* 0x000000010b0b7836 */ /* 0x000fc60000000000 */
[----:B------:R-:W1:Y:S01]  /*3980*/  LDS.128 R4, [R4+0x240] ;  /* 0x0002400004047984 */ /* 0x000e620000000c00 */
[----:B------:R-:W-:Y:S02]  /*3990*/  PRMT R0, RZ, 0x654, R0 ;  /* 0x00000654ff007816 */ /* 0x000fe40000000000 */
[C---:B------:R-:W-:Y:S01]  /*39a0*/  ISETP.NE.AND P1, PT, R11.reuse, 0x2, PT ;  /* 0x000000020b00780c */ /* 0x040fe20003f25270 */
[----:B------:R-:W-:Y:S01]  /*39b0*/  @!PT LDS RZ, [RZ] ;  /* 0x00000000fffff984 */ /* 0x000fe20000000800 */
[----:B------:R-:W-:Y:S01]  /*39c0*/  @!PT LDS RZ, [RZ] ;  /* 0x00000000fffff984 */ /* 0x000fe20000000800 */
[----:B------:R-:W-:Y:S01]  /*39d0*/  @!PT LDS RZ, [RZ] ;  /* 0x00000000fffff984 */ /* 0x000fe20000000800 */
[----:B------:R-:W-:Y:S01]  /*39e0*/  @!PT LDS RZ, [RZ] ;  /* 0x00000000fffff984 */ /* 0x000fe20000000800 */
[----:B------:R2:W-:Y:S06]  /*39f0*/  MEMBAR.ALL.CTA ;  /* 0x0000000000007992 */ /* 0x0005ec0000008000 */
[----:B--2---:R-:W2:Y:S01]  /*3a00*/  FENCE.VIEW.ASYNC.S ;  /* 0x00000000000073c6 */ /* 0x004ea20000000000 */
[----:B------:R-:W-:Y:S01]  /*3a10*/  SEL R11, R11, RZ, P1 ;  /* 0x000000ff0b0b7207 */ /* 0x000fe20000800000 */
[----:B--2---:R2:W-:Y:S01]  /*3a20*/  SYNCS.ARRIVE.TRANS64.RED.A1T0 RZ, [R0+URZ], RZ ;  /* 0x000000ff00ff79a7 */ /* 0x0045e200081004ff */
[----:B-1----:R-:W-:-:S02]  /*3a30*/  LOP3.LUT P3, RZ, R6, 0x1, RZ, 0xc0, !PT ;  /* 0x0000000106ff7812 */ /* 0x002fc4000786c0ff */
[----:B------:R-:W-:-:S04]  /*3a40*/  SEL R5, RZ, 0x1, P0 ;  /* 0x00000001ff057807 */ /* 0x000fc80000000000 */
[----:B------:R-:W-:Y:S02]  /*3a50*/  LOP3.LUT R8, R8, R5, RZ, 0x3c, !PT ;  /* 0x0000000508087212 */ /* 0x000fe400078e3cff */
[----:B--2---:R-:W-:-:S04]  /*3a60*/  SEL R0, RZ, 0x1, P1 ;  /* 0x00000001ff007807 */ /* 0x004fc80000800000 */
[----:B------:R-:W-:Y:S01]  /*3a70*/  LOP3.LUT R9, R9, R0, RZ, 0x3c, !PT ;  /* 0x0000000009097212 */ /* 0x000fe200078e3cff */
[----:B------:R-:W-:Y:S06]  /*3a80*/  @P3 BRA `(.L_x_73) ;  /* 0xfffffffc002c3947 */ /* 0x000fec000383ffff */
[----:B------:R-:W-:Y:S01]  /*3a90*/  ULEA UR5, UR6, UR37, 0x3 ;  /* 0x0000002506057291 */ /* 0x000fe2000f8e18ff */
[----:B------:R-:W-:-:S08]  /*3aa0*/  SHF.L.U32 R3, R12, 0x1f, RZ ;  /* 0x0000001f0c037819 */ /* 0x000fd000000006ff */
[----:B------:R-:W1:Y:S02]  /*3ab0*/  SYNCS.PHASECHK.TRANS64 P0, [UR5+0x1e0], R3 ;  /* 0x0001e003ff0075a7 */ /* 0x000e640008001005 */
[----:B-1----:R-:W-:Y:S05]  /*3ac0*/  @P0 BRA `(.L_x_74) ;  /* 0x0000000000080947 */ /* 0x002fea0003800000 */
[----:B------:R-:W1:Y:S02]  /*3ad0*/  SYNCS.PHASECHK.TRANS64.TRYWAIT P0, [UR5+0x1e0], R3 ;  /* 0x0001e003ff0075a7 */ /* 0x000e640008001105 */
[----:B-1----:R-:W-:Y:S05]  /*3ae0*/  @!P0 BRA `(.L_x_75) ;  /* 0x0000007c00248947 */ /* 0x002fea0003800000 */
.L_x_74:
[----:B------:R-:W-:-:S04]  /*3af0*/  UIADD3 UR4, UPT, UPT, UR6, 0x1, URZ ;  /* 0x0000000106047890 */ /* 0x000fc8000fffe0ff */
[----:B------:R-:W-:-:S04]  /*3b00*/  UISETP.NE.AND UP0, UPT, UR4, 0x2, UPT ;  /* 0x000000020400788c */ /* 0x000fc8000bf05270 */
[----:B------:R-:W-:Y:S02]  /*3b10*/  USEL UR7, URZ, 0x1, UP0 ;  /* 0x00000001ff077887 */ /* 0x000fe40008000000 */
[----:B------:R-:W-:-:S04]  /*3b20*/  USEL UR4, UR4, URZ, UP0 ;  /* 0x000000ff04047287 */ /* 0x000fc80008000000 */
[----:B------:R-:W-:Y:S01]  /*3b30*/  ULEA UR4, UR4, UR37, 0x3 ;  /* 0x0000002504047291 */ /* 0x000fe2000f8e18ff */
[----:B-1----:R-:W-:-:S04]  /*3b40*/  LOP3.LUT R3, R12, UR7, RZ, 0x3c, !PT ;  /* 0x000000070c037c12 */ /* 0x002fc8000f8e3cff */
[----:B------:R-:W-:-:S04]  /*3b50*/  SHF.L.U32 R0, R3, 0x1f, RZ ;  /* 0x0000001f03007819 */ /* 0x000fc800000006ff */
[----:B------:R-:W1:Y:S02]  /*3b60*/  SYNCS.PHASECHK.TRANS64 P0, [UR4+0x1e0], R0 ;  /* 0x0001e000ff0075a7 */ /* 0x000e640008001004 */
[----:B-1----:R-:W-:Y:S05]  /*3b70*/  @P0 EXIT ;  /* 0x000000000000094d */ /* 0x002fea0003800000 */
[----:B------:R-:W-:Y:S02]  /*3b80*/  SHF.L.U32 R3, R3, 0x1f, RZ ;  /* 0x0000001f03037819 */ /* 0x000fe400000006ff */
[----:B------:R-:W-:-:S07]  /*3b90*/  MOV R0, UR4 ;  /* 0x0000000400007c02 */ /* 0x000fce0008000f00 */
.L_x_76:
[----:B-1----:R1:W2:Y:S02]  /*3ba0*/  SYNCS.PHASECHK.TRANS64.TRYWAIT P0, [R0+URZ+0x1e0], R3 ;  /* 0x0001e003000075a7 */ /* 0x0022a400080011ff */
[----:B--2---:R-:W-:Y:S05]  /*3bb0*/  @!P0 NANOSLEEP.SYNCS 0x989680 ;  /* 0x009896800000895d */ /* 0x004fea0003900000 */
[----:B------:R-:W2:Y:S02]  /*3bc0*/  @!P0 SYNCS.PHASECHK.TRANS64 P0, [R0+URZ+0x1e0], R3 ;  /* 0x0001e003000085a7 */ /* 0x000ea400080010ff */
[----:B--2---:R-:W-:Y:S05]  /*3bd0*/  @P0 EXIT ;  /* 0x000000000000094d */ /* 0x004fea0003800000 */
[----:B------:R-:W-:Y:S05]  /*3be0*/  BRA `(.L_x_76) ;  /* 0xfffffffc00ec7947 */ /* 0x000fea000383ffff */
.L_x_69:
[----:B------:R-:W-:Y:S05]  /*3bf0*/  BRA.U UP4, `(.L_x_77) ;  /* 0x00000011043c7547 */ /* 0x000fea000b800000 */
[----:B------:R-:W-:Y:S01]  /*3c00*/  UMOV UR4, 0x40 ;  /* 0x0000004000047882 */ /* 0x000fe20000000000 */
[----:B------:R-:W-:Y:S01]  /*3c10*/  NOP ;  /* 0x0000000000007918 */ /* 0x000fe20000000000 */
[----:B------:R-:W-:Y:S01]  /*3c20*/  ULEA UR4, UR37, UR4, 0x18 ;  /* 0x0000000425047291 */ /* 0x000fe2000f8ec0ff */
[----:B------:R-:W-:Y:S02]  /*3c30*/  UMOV UR5, 0x400 ;  /* 0x0000040000057882 */ /* 0x000fe40000000000 */
[----:B------:R-:W-:-:S06]  /*3c40*/  ULEA UR37, UR37, UR5, 0x18 ;  /* 0x0000000525257291 */ /* 0x000fcc000f8ec0ff */
[----:B------:R-:W1:Y:S02]  /*3c50*/  LDS.U8 R2, [UR4+0x1c] ;  /* 0x00001c04ff027984 */ /* 0x000e640008000000 */
[----:B-1----:R-:W-:-:S13]  /*3c60*/  ISETP.NE.AND P0, PT, R2, RZ, PT ;  /* 0x000000ff0200720c */ /* 0x002fda0003f05270 */
[----:B------:R-:W-:Y:S05]  /*3c70*/  @P0 BRA `(.L_x_78) ;  /* 0x0000000400080947 */ /* 0x000fea0003800000 */
[----:B------:R-:W-:Y:S02]  /*3c80*/  UISETP.NE.U32.AND UP0, UPT, UR9, 0x1, UPT ;  /* 0x000000010900788c */ /* 0x000fe4000bf05070 */
[----:B------:R-:W-:-:S07]  /*3c90*/  UIADD3 UR6, UPT, UPT, UR4, 0x8, URZ ;  /* 0x0000000804067890 */ /* 0x000fce000fffe0ff */
[----:B------:R-:W-:Y:S05]  /*3ca0*/  BRA.U !UP0, `(.L_x_79) ;  /* 0x00000001089c7547 */ /* 0x000fea000b800000 */
[----:B------:R-:W-:Y:S01]  /*3cb0*/  ELECT P0, URZ, PT ;  /* 0x0000000000ff782f */ /* 0x000fe20003800000 */
[----:B------:R-:W-:-:S12]  /*3cc0*/  BSSY B0, `(.L_x_79) ;  /* 0x0000025000007945 */ /* 0x000fd80003800000 */
[----:B------:R-:W-:Y:S05]  /*3cd0*/  @!P0 BRA `(.L_x_80) ;  /* 0x00000000008c8947 */ /* 0x000fea0003800000 */
[----:B------:R-:W-:-:S05]  /*3ce0*/  UMOV UR5, 0x10 ;  /* 0x0000001000057882 */ /* 0x000fca0000000000 */
[----:B------:R-:W-:Y:S04]  /*3cf0*/  DEPBAR.LE SB1, 0x36 ;  /* 0x00009d800000791a */ /* 0x000fe80000000000 */
[----:B------:R-:W1:Y:S02]  /*3d00*/  UTCATOMSWS.2CTA.FIND_AND_SET.ALIGN UP1, UR5, UR5 ;  /* 0x00000005000575e3 */ /* 0x000e640008220800 */
[----:B-1----:R-:W-:Y:S01]  /*3d10*/  MOV R11, UR5 ;  /* 0x00000005000b7c02 */ /* 0x002fe20008000f00 */
[----:B------:R-:W-:Y:S06]  /*3d20*/  BRA.U UP1, `(.L_x_81) ;  /* 0x0000000101187547 */ /* 0x000fec000b800000 */
.L_x_82:
[----:B------:R-:W-:Y:S05]  /*3d30*/  NANOSLEEP 0x64 ;  /* 0x000000640000795d */ /* 0x000fea0003800000 */
[----:B------:R-:W-:-:S05]  /*3d40*/  UMOV UR5, 0x10 ;  /* 0x0000001000057882 */ /* 0x000fca0000000000 */
[----:B------:R-:W-:Y:S04]  /*3d50*/  DEPBAR.LE SB1, 0x36 ;  /* 0x00009d800000791a */ /* 0x000fe80000000000 */
[----:B------:R-:W1:Y:S02]  /*3d60*/  UTCATOMSWS.2CTA.FIND_AND_SET.ALIGN UP1, UR5, UR5 ;  /* 0x00000005000575e3 */ /* 0x000e640008220800 */
[----:B-1----:R-:W-:Y:S01]  /*3d70*/  MOV R11, UR5 ;  /* 0x00000005000b7c02 */ /* 0x002fe20008000f00 */
[----:B------:R-:W-:Y:S05]  /*3d80*/  BRA.U !UP1, `(.L_x_82) ;  /* 0xfffffffd09e87547 */ /* 0x000fea000b83ffff */
.L_x_81:
[----:B------:R-:W1:Y:S01]  /*3d90*/  LDS R5, [UR4+0x10] ;  /* 0x00001004ff057984 */ /* 0x000e620008000800 */
[----:B------:R-:W-:Y:S01]  /*3da0*/  IMAD.U32 R3, RZ, RZ, UR37 ;  /* 0x00000025ff037e24 */ /* 0x000fe2000f8e00ff */
[----:B------:R-:W-:-:S03]  /*3db0*/  MOV R2, UR8 ;  /* 0x0000000800027c02 */ /* 0x000fc60008000f00 */
[----:B------:R-:W-:Y:S01]  /*3dc0*/  VIADD R3, R3, 0x260 ;  /* 0x0000026003037836 */ /* 0x000fe20000000000 */
[----:B-1----:R-:W-:-:S04]  /*3dd0*/  SHF.L.U32 R5, R5, 0x1f, RZ ;  /* 0x0000001f05057819 */ /* 0x002fc800000006ff */
[----:B------:R-:W1:Y:S02]  /*3de0*/  SYNCS.PHASECHK.TRANS64.TRYWAIT P0, [UR4+0x8], R5 ;  /* 0x00000805ff0075a7 */ /* 0x000e640008001104 */
[----:B-1----:R-:W-:Y:S05]  /*3df0*/  @P0 BRA `(.L_x_83) ;  /* 0x0000000000080947 */ /* 0x002fea0003800000 */
[----:B------:R-:W1:Y:S02]  /*3e00*/  SYNCS.PHASECHK.TRANS64.TRYWAIT P0, [UR4+0x8], R5 ;  /* 0x00000805ff0075a7 */ /* 0x000e640008001104 */
[----:B-1----:R-:W-:Y:S05]  /*3e10*/  @!P0 BRA `(.L_x_84) ;  /* 0x0000007800708947 */ /* 0x002fea0003800000 */
.L_x_83:
[----:B-1----:R-:W-:Y:S01]  /*3e20*/  HFMA2 R4, -RZ, RZ, 0, 5.9604644775390625e-08 ;  /* 0x00000001ff047431 */ /* 0x002fe200000001ff */
[----:B------:R-:W-:Y:S01]  /*3e30*/  UPRMT UR5, UR8, 0x654, UR6 ;  /* 0x0000065408057896 */ /* 0x000fe20008000006 */
[----:B------:R-:W-:Y:S01]  /*3e40*/  IMAD.MOV.U32 R6, RZ, RZ, 0xffff ;  /* 0x0000ffffff067424 */ /* 0x000fe200078e00ff */
[----:B------:R-:W-:Y:S01]  /*3e50*/  PRMT R2, R2, 0x654, R3 ;  /* 0x0000065402027816 */ /* 0x000fe20000000003 */
[----:B------:R-:W-:Y:S02]  /*3e60*/  IMAD.MOV.U32 R5, RZ, RZ, 0x4 ;  /* 0x00000004ff057424 */ /* 0x000fe400078e00ff */
[----:B------:R-:W-:Y:S01]  /*3e70*/  IMAD.SHL.U32 R9, R11, 0x20, RZ ;  /* 0x000000200b097824 */ /* 0x000fe200078e00ff */
[----:B------:R-:W-:Y:S02]  /*3e80*/  MOV R3, UR5 ;  /* 0x0000000500037c02 */ /* 0x000fe40008000f00 */
[-C--:B------:R-:W-:Y:S01]  /*3e90*/  SHF.L.U32 R7, R6, R11.reuse, RZ ;  /* 0x0000000b06077219 */ /* 0x080fe200000006ff */
[----:B------:R1:W-:Y:S01]  /*3ea0*/  SYNCS.ARRIVE.TRANS64.RED RZ, [UR5], R5 ;  /* 0x00000005ffff79a7 */ /* 0x0003e20008000405 */
[----:B------:R-:W-:Y:S01]  /*3eb0*/  SHF.L.U32 R6, R4, R11, RZ ;  /* 0x0000000b04067219 */ /* 0x000fe200000006ff */
[----:B------:R1:W-:Y:S04]  /*3ec0*/  STS [UR37+0x260], R9 ;  /* 0x00026009ff007988 */ /* 0x0003e80008000825 */
[----:B------:R1:W-:Y:S04]  /*3ed0*/  STAS [R2.64], R11 ;  /* 0x0000000b02007dbd */ /* 0x0003e8000c0008ff */
[----:B------:R1:W-:Y:S04]  /*3ee0*/  ATOMS.OR RZ, [UR4+0x14], R7 ;  /* 0x00001407ffff798c */ /* 0x0003e8000b000004 */
[----:B------:R1:W-:Y:S04]  /*3ef0*/  ATOMS.OR RZ, [UR4+0x18], R6 ;  /* 0x00001806ffff798c */ /* 0x0003e8000b000004 */
[----:B------:R1:W-:Y:S02]  /*3f00*/  ATOMS.XOR RZ, [UR4+0x10], R4 ;  /* 0x00001004ffff798c */ /* 0x0003e4000b800004 */
.L_x_80:
[----:B------:R-:W-:Y:S05]  /*3f10*/  BSYNC B0 ;  /* 0x0000000000007941 */ /* 0x000fea0003800000 */
.L_x_79:
[----:B------:R-:W-:Y:S05]  /*3f20*/  BRA.U UP0, `(.L_x_85) ;  /* 0x00000001006c7547 */ /* 0x000fea000b800000 */
[----:B------:R-:W-:-:S03]  /*3f30*/  UMOV UR5, 0xffffffff ;  /* 0xffffffff00057882 */ /* 0x000fc60000000000 */
[----:B------:R-:W-:Y:S05]  /*3f40*/  BRA.DIV UR5, `(.L_x_86) ;  /* 0x0000007a053c7947 */ /* 0x000fea000b800000 */
[----:B------:R-:W-:-:S13]  /*3f50*/  ELECT P6, URZ, PT ;  /* 0x0000000000ff782f */ /* 0x000fda00038c0000 */
.L_x_219:
[----:B------:R-:W-:Y:S05]  /*3f60*/  @!P6 BRA `(.L_x_85) ;  /* 0x00000000005ce947 */ /* 0x000fea0003800000 */
[----:B-1----:R-:W1:Y:S02]  /*3f70*/  LDS R3, [UR4+0x10] ;  /* 0x00001004ff037984 */ /* 0x002e640008000800 */
[----:B-1----:R-:W-:-:S04]  /*3f80*/  SHF.L.U32 R3, R3, 0x1f, RZ ;  /* 0x0000001f03037819 */ /* 0x002fc800000006ff */
[----:B------:R-:W1:Y:S02]  /*3f90*/  SYNCS.PHASECHK.TRANS64.TRYWAIT P0, [UR4+0x8], R3 ;  /* 0x00000803ff0075a7 */ /* 0x000e640008001104 */
[----:B-1----:R-:W-:Y:S05]  /*3fa0*/  @P0 BRA `(.L_x_87) ;  /* 0x0000000000080947 */ /* 0x002fea0003800000 */
[----:B------:R-:W1:Y:S02]  /*3fb0*/  SYNCS.PHASECHK.TRANS64.TRYWAIT P0, [UR4+0x8], R3 ;  /* 0x00000803ff0075a7 */ /* 0x000e640008001104 */
[----:B-1----:R-:W-:Y:S05]  /*3fc0*/  @!P0 BRA `(.L_x_88) ;  /* 0x00000078003c8947 */ /* 0x002fea0003800000 */
.L_x_87:
[----:B------:R-:W2:Y:S01]  /*3fd0*/  LDS R5, [UR37+0x260] ;  /* 0x00026025ff057984 */ /* 0x000ea20008000800 */
[----:B-1----:R-:W-:Y:S02]  /*3fe0*/  HFMA2 R2, -RZ, RZ, 0, 5.9604644775390625e-08 ;  /* 0x00000001ff027431 */ /* 0x002fe400000001ff */
[----:B------:R-:W-:Y:S01]  /*3ff0*/  IMAD.MOV.U32 R3, RZ, RZ, 0xffff ;  /* 0x0000ffffff037424 */ /* 0x000fe200078e00ff */
[----:B------:R-:W-:Y:S01]  /*4000*/  UPRMT UR5, UR8, 0x654, UR6 ;  /* 0x0000065408057896 */ /* 0x000fe20008000006 */
[----:B--2---:R-:W-:-:S03]  /*4010*/  IMAD.SHL.U32 R4, R5, 0x20, RZ ;  /* 0x0000002005047824 */ /* 0x004fc600078e00ff */
[-C--:B------:R-:W-:Y:S02]  /*4020*/  SHF.L.U32 R3, R3, R5.reuse, RZ ;  /* 0x0000000503037219 */ /* 0x080fe400000006ff */
[----:B------:R-:W-:Y:S01]  /*4030*/  SHF.L.U32 R5, R2, R5, RZ ;  /* 0x0000000502057219 */ /* 0x000fe200000006ff */
[----:B------:R2:W-:Y:S04]  /*4040*/  STS [UR37+0x260], R4 ;  /* 0x00026004ff007988 */ /* 0x0005e80008000825 */
[----:B------:R2:W-:Y:S04]  /*4050*/  ATOMS.OR RZ, [UR4+0x14], R3 ;  /* 0x00001403ffff798c */ /* 0x0005e8000b000004 */
[----:B------:R2:W-:Y:S01]  /*4060*/  ATOMS.OR RZ, [UR4+0x18], R5 ;  /* 0x00001805ffff798c */ /* 0x0005e2000b000004 */
[----:B------:R-:W-:Y:S03]  /*4070*/  SYNCS.ARRIVE.TRANS64.RED.A1T0 RZ, [UR5], RZ ;  /* 0x000000ffffff79a7 */ /* 0x000fe60008100405 */
[----:B------:R2:W-:Y:S01]  /*4080*/  ATOMS.XOR RZ, [UR4+0x10], R2 ;  /* 0x00001002ffff798c */ /* 0x0005e2000b800004 */
[----:B------:R-:W-:Y:S05]  /*4090*/  BRA `(.L_x_85) ;  /* 0x0000000000107947 */ /* 0x000fea0003800000 */
.L_x_78:
[----:B------:R-:W-:-:S05]  /*40a0*/  MOV R2, 0xffffffff ;  /* 0xffffffff00027802 */ /* 0x000fca0000000f00 */
[----:B------:R1:W-:Y:S02]  /*40b0*/  STS [UR37+0x260], R2 ;  /* 0x00026002ff007988 */ /* 0x0003e40008000825 */
[----:B-1----:R-:W-:Y:S02]  /*40c0*/  MOV R2, 0x40e0 ;  /* 0x000040e000027802 */ /* 0x002fe40000000f00 */
[----:B-----5:R-:W-:Y:S05]  /*40d0*/  CALL.REL.NOINC `($__internal_1_$__cuda_sm10x_tcgen05_guardrail_trap_phase_invalid_during_alloc) ;  /* 0x0000007c009c7944 */ /* 0x020fea0003c00000 */
.L_x_85:
[----:B------:R-:W-:Y:S05]  /*40e0*/  WARPSYNC.ALL ;  /* 0x0000000000007948 */ /* 0x000fea0003800000 */
[----:B------:R-:W3:Y:S01]  /*40f0*/  S2UR UR11, SR_CgaCtaId ;  /* 0x00000000000b79c3 */ /* 0x000ee20000008800 */
[----:B------:R-:W-:Y:S01]  /*4100*/  UMOV UR4, 0x400 ;  /* 0x0000040000047882 */ /* 0x000fe20000000000 */
[----:B------:R-:W-:-:S06]  /*4110*/  NOP ;  /* 0x0000000000007918 */ /* 0x000fcc0000000000 */
[----:B------:R-:W-:Y:S06]  /*4120*/  BAR.ARV 0x6, 0xa0 ;  /* 0x0182800000007b1d */ /* 0x000fec0000002000 */
[----:B------:R-:W4:Y:S01]  /*4130*/  LDCU UR5, c[0x0][0x38c] ;  /* 0x00007180ff0577ac */ /* 0x000f220008000800 */
[----:B------:R-:W-:Y:S01]  /*4140*/  LOP3.LUT R0, R0, 0xffff, RZ, 0xc0, !PT ;  /* 0x0000ffff00007812 */ /* 0x000fe200078ec0ff */
[----:B-1----:R-:W-:Y:S01]  /*4150*/  IMAD.MOV.U32 R9, RZ, RZ, 0x1 ;  /* 0x00000001ff097424 */ /* 0x002fe200078e00ff */
[----:B------:R-:W-:Y:S01]  /*4160*/  LOP3.LUT R8, R8, 0xffff, RZ, 0xc0, !PT ;  /* 0x0000ffff08087812 */ /* 0x000fe200078ec0ff */
[----:B------:R-:W-:Y:S01]  /*4170*/  UMOV UR16, URZ ;  /* 0x000000ff00107c82 */ /* 0x000fe20008000000 */
[----:B------:R-:W-:Y:S01]  /*4180*/  R2UR UR12, R0 ;  /* 0x00000000000c72ca */ /* 0x000fe200000e0000 */
[----:B------:R-:W-:Y:S01]  /*4190*/  UMOV UR15, URZ ;  /* 0x000000ff000f7c82 */ /* 0x000fe20008000000 */
[----:B------:R-:W-:Y:S01]  /*41a0*/  R2UR UR13, R8 ;  /* 0x00000000080d72ca */ /* 0x000fe200000e0000 */
[----:B------:R-:W-:Y:S01]  /*41b0*/  IMAD.MOV.U32 R8, RZ, RZ, RZ ;  /* 0x000000ffff087224 */ /* 0x000fe200078e00ff */
[----:B------:R-:W-:-:S02]  /*41c0*/  UISETP.NE.AND UP2, UPT, UR9, URZ, UPT ;  /* 0x000000ff0900728c */ /* 0x000fc4000bf45270 */
[----:B---3--:R-:W-:Y:S01]  /*41d0*/  ULEA UR11, UR11, UR4, 0x18 ;  /* 0x000000040b0b7291 */ /* 0x008fe2000f8ec0ff */
[----:B------:R-:W-:Y:S01]  /*41e0*/  UMOV UR22, URZ ;  /* 0x000000ff00167c82 */ /* 0x000fe20008000000 */
[----:B------:R-:W-:Y:S02]  /*41f0*/  UMOV UR26, 0x0 ;  /* 0x00000000001a7882 */ /* 0x000fe40000000000 */
[----:B------:R-:W-:Y:S02]  /*4200*/  UIADD3 UR14, UPT, UPT, UR11, 0xc800, URZ ;  /* 0x0000c8000b0e7890 */ /* 0x000fe4000fffe0ff */
[----:B------:R-:W-:Y:S02]  /*4210*/  UIADD3 UR4, UPT, UPT, UR11, 0x25800, URZ ;  /* 0x000258000b047890 */ /* 0x000fe4000fffe0ff */
[----:B----4-:R-:W-:Y:S01]  /*4220*/  UIADD3 UR5, UPT, UPT, UR5, 0xf, URZ ;  /* 0x0000000f05057890 */ /* 0x010fe2000fffe0ff */
[----:B--2---:R-:W1:Y:S01]  /*4230*/  LDS R2, [UR11+0x260] ;  /* 0x0002600bff027984 */ /* 0x004e620008000800 */
[----:B------:R-:W-:-:S02]  /*4240*/  USHF.R.U32.HI UR14, URZ, 0x4, UR14 ;  /* 0x00000004ff0e7899 */ /* 0x000fc4000801160e */
[----:B------:R-:W-:Y:S02]  /*4250*/  USHF.R.S32.HI UR10, URZ, 0x1f, UR5 ;  /* 0x0000001fff0a7899 */ /* 0x000fe40008011405 */
[----:B------:R-:W-:Y:S02]  /*4260*/  USHF.R.U32.HI UR4, URZ, 0x4, UR4 ;  /* 0x00000004ff047899 */ /* 0x000fe40008011604 */
[----:B------:R-:W-:Y:S02]  /*4270*/  ULEA.HI UR10, UR10, UR5, URZ, 0x4 ;  /* 0x000000050a0a7291 */ /* 0x000fe4000f8f20ff */
[----:B------:R-:W-:Y:S02]  /*4280*/  ULOP3.LUT UR14, UR14, 0x3fff, URZ, 0xc0, !UPT ;  /* 0x00003fff0e0e7892 */ /* 0x000fe4000f8ec0ff */
[----:B------:R-:W-:Y:S02]  /*4290*/  USHF.R.S32.HI UR10, URZ, 0x4, UR10 ;  /* 0x00000004ff0a7899 */ /* 0x000fe4000801140a */
[----:B------:R-:W-:-:S02]  /*42a0*/  ULOP3.LUT UR4, UR4, 0x3fff, URZ, 0xc0, !UPT ;  /* 0x00003fff04047892 */ /* 0x000fc4000f8ec0ff */
[----:B------:R-:W-:Y:S02]  /*42b0*/  UISETP.LT.AND UP0, UPT, UR10, 0x1, UPT ;  /* 0x000000010a00788c */ /* 0x000fe4000bf01270 */
[----:B------:R-:W-:Y:S02]  /*42c0*/  ULOP3.LUT UR14, UR14, 0x10000, URZ, 0xfc, !UPT ;  /* 0x000100000e0e7892 */ /* 0x000fe4000f8efcff */
[----:B------:R-:W-:Y:S02]  /*42d0*/  ULOP3.LUT UR4, UR4, 0x10000, URZ, 0xfc, !UPT ;  /* 0x0001000004047892 */ /* 0x000fe4000f8efcff */
[----:B------:R-:W-:Y:S01]  /*42e0*/  USEL UR23, UR10, 0x1, !UP0 ;  /* 0x000000010a177887 */ /* 0x000fe2000c000000 */
[----:B------:R-:W-:Y:S01]  /*42f0*/  UMOV UR27, 0x10300010 ;  /* 0x10300010001b7882 */ /* 0x000fe20000000000 */
[----:B-1----:R-:W-:Y:S02]  /*4300*/  R2UR UR17, R2 ;  /* 0x00000000021172ca */ /* 0x002fe400000e0000 */
[----:B------:R-:W-:-:S13]  /*4310*/  CS2R R2, SRZ ;  /* 0x0000000000027805 */ /* 0x000fda000001ff00 */
.L_x_96:
[C---:B------:R-:W-:Y:S02]  /*4320*/  LEA R0, R8.reuse, UR11, 0x3 ;  /* 0x0000000b08007c11 */ /* 0x040fe4000f8e18ff */
[----:B------:R-:W-:Y:S02]  /*4330*/  SHF.L.U32 R5, R3, 0x1f, RZ ;  /* 0x0000001f03057819 */ /* 0x000fe400000006ff */
[----:B------:R-:W-:Y:S02]  /*4340*/  LEA R4, R8, UR11, 0x4 ;  /* 0x0000000b08047c11 */ /* 0x000fe4000f8e20ff */
[----:B------:R-:W1:Y:S02]  /*4350*/  SYNCS.PHASECHK.TRANS64.TRYWAIT P0, [R0+URZ+0x1d0], R5 ;  /* 0x0001d005000075a7 */ /* 0x000e6400080011ff */
[----:B-1-34-:R-:W-:Y:S05]  /*4360*/  @!P0 BRA `(.L_x_89) ;  /* 0x00000074006c8947 */ /* 0x01afea0003800000 */
.L_x_220:
[----:B-1----:R-:W1:Y:S01]  /*4370*/  LDS.128 R4, [R4+0x240] ;  /* 0x0002400004047984 */ /* 0x002e620000000c00 */
[----:B------:R-:W-:Y:S02]  /*4380*/  VIADD R0, R0, 0x1e0 ;  /* 0x000001e000007836 */ /* 0x000fe40000000000 */
[----:B------:R-:W-:Y:S01]  /*4390*/  VIADD R8, R8, 0x1 ;  /* 0x0000000108087836 */ /* 0x000fe20000000000 */
[----:B------:R-:W-:Y:S01]  /*43a0*/  @!PT LDS RZ, [RZ] ;  /* 0x00000000fffff984 */ /* 0x000fe20000000800 */
[----:B------:R-:W-:Y:S01]  /*43b0*/  @!PT LDS RZ, [RZ] ;  /* 0x00000000fffff984 */ /* 0x000fe20000000800 */
[----:B------:R-:W-:Y:S01]  /*43c0*/  @!PT LDS RZ, [RZ] ;  /* 0x00000000fffff984 */ /* 0x000fe20000000800 */
[----:B------:R-:W-:Y:S01]  /*43d0*/  @!PT LDS RZ, [RZ] ;  /* 0x00000000fffff984 */ /* 0x000fe20000000800 */
[----:B------:R2:W-:Y:S06]  /*43e0*/  MEMBAR.ALL.CTA ;  /* 0x0000000000007992 */ /* 0x0005ec0000008000 */
[----:B--2---:R-:W2:Y:S01]  /*43f0*/  FENCE.VIEW.ASYNC.S ;  /* 0x00000000000073c6 */ /* 0x004ea20000000000 */
[----:B------:R-:W-:-:S04]  /*4400*/  PRMT R0, RZ, 0x654, R0 ;  /* 0x00000654ff007816 */ /* 0x000fc80000000000 */
[----:B--2---:R2:W-:Y:S01]  /*4410*/  SYNCS.ARRIVE.TRANS64.RED.A1T0 RZ, [R0+URZ], RZ ;  /* 0x000000ff00ff79a7 */ /* 0x0045e200081004ff */
[----:B-1----:R-:W-:Y:S01]  /*4420*/  LOP3.LUT P1, RZ, R6, 0x1, RZ, 0xc0, !PT ;  /* 0x0000000106ff7812 */ /* 0x002fe2000782c0ff */
[----:B--2---:R-:W-:-:S12]  /*4430*/  BRA.U UP2, `(.L_x_90) ;  /* 0x0000000102cc7547 */ /* 0x004fd8000b800000 */
[----:B------:R-:W1:Y:S01]  /*4440*/  LDCU UR5, c[0x0][0x38c] ;  /* 0x00007180ff0577ac */ /* 0x000e620008000800 */
[----:B------:R-:W-:Y:S02]  /*4450*/  PLOP3.LUT P2, PT, PT, PT, PT, 0x80, 0x8 ;  /* 0x000000000008781c */ /* 0x000fe40003f4f070 */
[----:B------:R-:W-:Y:S01]  /*4460*/  SHF.L.U32 R5, R9, 0x1f, RZ ;  /* 0x0000001f09057819 */ /* 0x000fe200000006ff */
[----:B------:R-:W-:Y:S02]  /*4470*/  ULEA UR19, UR16, UR11, 0x3 ;  /* 0x0000000b10137291 */ /* 0x000fe4000f8e18ff */
[----:B-1----:R-:W-:-:S06]  /*4480*/  UISETP.GE.AND UP0, UPT, UR5, 0x1, UPT ;  /* 0x000000010500788c */ /* 0x002fcc000bf06270 */
[----:B------:R-:W-:-:S05]  /*4490*/  PLOP3.LUT P0, PT, PT, PT, UP0, 0x80, 0x8 ;  /* 0x000000000008781c */ /* 0x000fca0003f0f008 */
[----:B------:R-:W-:-:S08]  /*44a0*/  @UP0 ULEA UR5, UR15, UR11, 0x3 ;  /* 0x0000000b0f050291 */ /* 0x000fd0000f8e18ff */
[----:B------:R-:W-:-:S04]  /*44b0*/  @P0 SHF.L.U32 R0, R2, 0x1f, RZ ;  /* 0x0000001f02000819 */ /* 0x000fc800000006ff */
[----:B------:R1:W2:Y:S01]  /*44c0*/  @P0 SYNCS.PHASECHK.TRANS64.TRYWAIT P2, [UR5], R0 ;  /* 0x00000000ff0005a7 */ /* 0x0002a20008041105 */
[----:B------:R-:W3:Y:S02]  /*44d0*/  SYNCS.PHASECHK.TRANS64.TRYWAIT P0, [UR19+0x200], R5 ;  /* 0x00020005ff0075a7 */ /* 0x000ee40008001113 */
[----:B-123--:R-:W-:Y:S05]  /*44e0*/  @!P0 BRA `(.L_x_91) ;  /* 0x0000007400208947 */ /* 0x00efea0003800000 */
.L_x_222:
[----:B------:R-:W-:Y:S01]  /*44f0*/  UMOV UR21, UR22 ;  /* 0x0000001600157c82 */ /* 0x000fe20008000000 */
[----:B------:R-:W-:Y:S05]  /*4500*/  BRA.U !UP0, `(.L_x_92) ;  /* 0x0000000108887547 */ /* 0x000fea000b800000 */
[----:B------:R-:W-:Y:S02]  /*4510*/  UIADD3 UR21, UPT, UPT, UR23, UR22, URZ ;  /* 0x0000001617157290 */ /* 0x000fe4000fffe0ff */
[----:B------:R-:W-:Y:S02]  /*4520*/  UIMAD UR18, UR16, 0xc0, UR17 ;  /* 0x000000c0101278a4 */ /* 0x000fe4000f8e0211 */
[----:B------:R-:W-:Y:S01]  /*4530*/  UPLOP3.LUT UP3, UPT, UPT, UPT, UPT, 0x40, 0x4 ;  /* 0x000000000004789c */ /* 0x000fe20003f6e870 */
[----:B------:R-:W-:Y:S01]  /*4540*/  UMOV UR20, UR10 ;  /* 0x0000000a00147c82 */ /* 0x000fe20008000000 */
[----:B------:R-:W-:-:S09]  /*4550*/  UMOV UR5, UR15 ;  /* 0x0000000f00057c82 */ /* 0x000fd20008000000 */
.L_x_95:
[----:B--2---:R-:W-:Y:S01]  /*4560*/  ULEA UR7, UR5, UR11, 0x3 ;  /* 0x0000000b05077291 */ /* 0x004fe2000f8e18ff */
[----:B---3--:R-:W-:Y:S11]  /*4570*/  @P2 BRA `(.L_x_93) ;  /* 0x00000000000c2947 */ /* 0x008ff60003800000 */
[----:B-1----:R-:W-:Y:S04]  /*4580*/  SHF.L.U32 R5, R2, 0x1f, RZ ;  /* 0x0000001f02057819 */ /* 0x002fe800000006ff */
[----:B------:R-:W1:Y:S02]  /*4590*/  SYNCS.PHASECHK.TRANS64.TRYWAIT P0, [UR7], R5 ;  /* 0x00000005ff0075a7 */ /* 0x000e640008001107 */
[----:B-1----:R-:W-:Y:S05]  /*45a0*/  @!P0 BRA `(.L_x_94) ;  /* 0x0000007400088947 */ /* 0x002fea0003800000 */
.L_x_93:
[----:B------:R-:W-:Y:S01]  /*45b0*/  UISETP.NE.AND UP0, UPT, UR20, 0x1, UPT ;  /* 0x000000011400788c */ /* 0x000fe2000bf05270 */
[----:B------:R-:W-:Y:S01]  /*45c0*/  PLOP3.LUT P2, PT, PT, PT, PT, 0x80, 0x8 ;  /* 0x000000000008781c */ /* 0x000fe20003f4f070 */
[----:B------:R-:W-:Y:S02]  /*45d0*/  UIADD3 UR15, UPT, UPT, UR5, 0x1, URZ ;  /* 0x00000001050f7890 */ /* 0x000fe4000fffe0ff */
[----:B------:R-:W-:Y:S02]  /*45e0*/  UIMAD UR6, UR5, 0xc0, UR4 ;  /* 0x000000c0050678a4 */ /* 0x000fe4000f8e0204 */
[----:B------:R-:W-:Y:S01]  /*45f0*/  UISETP.NE.AND UP1, UPT, UR15, 0x19, UPT ;  /* 0x000000190f00788c */ /* 0x000fe2000bf25270 */
[----:B------:R-:W-:Y:S01]  /*4600*/  PLOP3.LUT P0, PT, PT, PT, UP0, 0x80, 0x8 ;  /* 0x000000000008781c */ /* 0x000fe20003f0f008 */
[----:B------:R-:W-:Y:S02]  /*4610*/  ULEA UR28, UR5, UR14, 0x8 ;  /* 0x0000000e051c7291 */ /* 0x000fe4000f8e40ff */
[----:B------:R-:W-:Y:S02]  /*4620*/  USEL UR25, URZ, 0x1, UP1 ;  /* 0x00000001ff197887 */ /* 0x000fe40008800000 */
[----:B------:R-:W-:Y:S01]  /*4630*/  USEL UR15, UR15, URZ, UP1 ;  /* 0x000000ff0f0f7287 */ /* 0x000fe20008800000 */
[----:B------:R-:W-:Y:S01]  /*4640*/  UMOV UR29, 0xc0004010 ;  /* 0xc0004010001d7882 */ /* 0x000fe20000000000 */
[----:B------:R-:W-:Y:S02]  /*4650*/  UIADD3 UR22, UPT, UPT, UR22, 0x1, URZ ;  /* 0x0000000116167890 */ /* 0x000fe4000fffe0ff */
[----:B------:R-:W-:Y:S01]  /*4660*/  LOP3.LUT R2, R2, UR25, RZ, 0x3c, !PT ;  /* 0x0000001902027c12 */ /* 0x000fe2000f8e3cff */
[----:B------:R-:W-:Y:S02]  /*4670*/  @UP0 ULEA UR24, UR15, UR11, 0x3 ;  /* 0x0000000b0f180291 */ /* 0x000fe4000f8e18ff */
[----:B------:R-:W-:Y:S01]  /*4680*/  UISETP.NE.AND UP0, UPT, UR22, UR21, UPT ;  /* 0x000000151600728c */ /* 0x000fe2000bf05270 */
[----:B-1----:R-:W-:Y:S01]  /*4690*/  @P0 SHF.L.U32 R0, R2, 0x1f, RZ ;  /* 0x0000001f02000819 */ /* 0x002fe200000006ff */
[----:B------:R-:W-:Y:S01]  /*46a0*/  UIADD3 UR20, UPT, UPT, UR20, -0x1, URZ ;  /* 0xffffffff14147890 */ /* 0x000fe2000fffe0ff */
[----:B------:R-:W-:Y:S04]  /*46b0*/  UMOV UR5, UR15 ;  /* 0x0000000f00057c82 */ /* 0x000fe80008000000 */
[----:B------:R2:W3:Y:S01]  /*46c0*/  @P0 SYNCS.PHASECHK.TRANS64.TRYWAIT P2, [UR24], R0 ;  /* 0x00000000ff0005a7 */ /* 0x0004e20008041118 */
[----:B------:R-:W-:Y:S03]  /*46d0*/  UIADD3 UR24, UPT, UPT, UR7, 0xc8, URZ ;  /* 0x000000c807187890 */ /* 0x000fe6000fffe0ff */
[----:B------:R-:W-:Y:S02]  /*46e0*/  UMOV UR7, 0xc0004010 ;  /* 0xc000401000077882 */ /* 0x000fe40000000000 */
[----:B------:R2:W-:Y:S01]  /*46f0*/  UTCHMMA.2CTA gdesc[UR28], gdesc[UR6], tmem[UR18], tmem[UR26], idesc[UR27], UP3 ;  /* 0x00ff1a061c0075ea */ /* 0x0005e20009a00012 */
[----:B------:R-:W-:Y:S03]  /*4700*/  UPLOP3.LUT UP3, UPT, UPT, UPT, UPT, 0x80, 0x8 ;  /* 0x000000000008789c */ /* 0x000fe60003f6f070 */
[----:B------:R2:W-:Y:S01]  /*4710*/  UTCBAR.2CTA.MULTICAST [UR24], URZ, UR13 ;  /* 0x000000ff180073e9 */ /* 0x0005e2000820080d */
[----:B------:R-:W-:Y:S07]  /*4720*/  BRA.U UP0, `(.L_x_95) ;  /* 0xfffffffd008c7547 */ /* 0x000fee000b83ffff */
.L_x_92:
[----:B------:R-:W-:Y:S01]  /*4730*/  UIADD3 UR19, UPT, UPT, UR19, 0x1f0, URZ ;  /* 0x000001f013137890 */ /* 0x000fe2000fffe0ff */
[----:B------:R-:W-:-:S08]  /*4740*/  UMOV UR22, UR21 ;  /* 0x0000001500167c82 */ /* 0x000fd00008000000 */
[----:B------:R4:W-:Y:S01]  /*4750*/  UTCBAR.2CTA.MULTICAST [UR19], URZ, UR12 ;  /* 0x000000ff130073e9 */ /* 0x0009e2000820080c */
[----:B------:R-:W-:Y:S02]  /*4760*/  NOP ;  /* 0x0000000000007918 */ /* 0x000fe40000000000 */
.L_x_90:
[----:B------:R-:W-:Y:S01]  /*4770*/  UIADD3 UR16, UPT, UPT, UR16, 0x1, URZ ;  /* 0x0000000110107890 */ /* 0x000fe2000fffe0ff */
[----:B------:R-:W-:-:S03]  /*4780*/  ISETP.NE.AND P0, PT, R8, 0x2, PT ;  /* 0x000000020800780c */ /* 0x000fc60003f05270 */
[----:B------:R-:W-:Y:S01]  /*4790*/  UISETP.NE.AND UP0, UPT, UR16, 0x2, UPT ;  /* 0x000000021000788c */ /* 0x000fe2000bf05270 */
[----:B-12---:R-:W-:Y:S02]  /*47a0*/  SEL R0, RZ, 0x1, P0 ;  /* 0x00000001ff007807 */ /* 0x006fe40000000000 */
[----:B------:R-:W-:Y:S01]  /*47b0*/  SEL R8, R8, RZ, P0 ;  /* 0x000000ff08087207 */ /* 0x000fe20000000000 */
[----:B------:R-:W-:Y:S01]  /*47c0*/  USEL UR5, URZ, 0x1, UP0 ;  /* 0x00000001ff057887 */ /* 0x000fe20008000000 */
[----:B------:R-:W-:Y:S01]  /*47d0*/  LOP3.LUT R3, R3, R0, RZ, 0x3c, !PT ;  /* 0x0000000003037212 */ /* 0x000fe200078e3cff */
[----:B------:R-:W-:-:S04]  /*47e0*/  USEL UR16, UR16, URZ, UP0 ;  /* 0x000000ff10107287 */ /* 0x000fc80008000000 */
[----:B------:R-:W-:Y:S01]  /*47f0*/  LOP3.LUT R9, R9, UR5, RZ, 0x3c, !PT ;  /* 0x0000000509097c12 */ /* 0x000fe2000f8e3cff */
[----:B------:R-:W-:Y:S07]  /*4800*/  @P1 BRA `(.L_x_96) ;  /* 0xfffffff800c41947 */ /* 0x000fee000383ffff */
[----:B------:R-:W1:Y:S01]  /*4810*/  S2UR UR4, SR_CgaCtaId ;  /* 0x00000000000479c3 */ /* 0x000e620000008800 */
[----:B------:R-:W-:Y:S01]  /*4820*/  ELECT P0, URZ, PT ;  /* 0x0000000000ff782f */ /* 0x000fe20003800000 */
[----:B------:R-:W-:Y:S01]  /*4830*/  HFMA2 R0, -RZ, RZ, 0, 5.9604644775390625e-08 ;  /* 0x00000001ff007431 */ /* 0x000fe200000001ff */
[----:B------:R-:W-:-:S05]  /*4840*/  UMOV UR5, 0x40 ;  /* 0x0000004000057882 */ /* 0x000fca0000000000 */
[----:B------:R-:W-:Y:S01]  /*4850*/  UVIRTCOUNT.DEALLOC.SMPOOL 0x80 ;  /* 0x000000800000784c */ /* 0x000fe20000000000 */
[----:B------:R-:W-:Y:S02]  /*4860*/  UISETP.NE.AND UP0, UPT, UR9, URZ, UPT ;  /* 0x000000ff0900728c */ /* 0x000fe4000bf05270 */
[----:B-1----:R-:W-:-:S09]  /*4870*/  ULEA UR4, UR4, UR5, 0x18 ;  /* 0x0000000504047291 */ /* 0x002fd2000f8ec0ff */
[----:B------:R1:W-:Y:S01]  /*4880*/  @P0 STS.U8 [UR4+0x1c], R0 ;  /* 0x00001c00ff000988 */ /* 0x0003e20008000004 */
[----:B------:R-:W-:Y:S05]  /*4890*/  BRA.U UP0, `(.L_x_97) ;  /* 0x0000000100587547 */ /* 0x000fea000b800000 */
[----:B------:R-:W-:Y:S01]  /*48a0*/  UIADD3 UR6, UPT, UPT, UR11, 0x200, URZ ;  /* 0x000002000b067890 */ /* 0x000fe2000fffe0ff */
[----:B------:R-:W-:-:S03]  /*48b0*/  SHF.L.U32 R3, R9, 0x1f, RZ ;  /* 0x0000001f09037819 */ /* 0x000fc600000006ff */
[----:B------:R-:W-:-:S09]  /*48c0*/  ULEA UR5, UR16, UR6, 0x3 ;  /* 0x0000000610057291 */ /* 0x000fd2000f8e18ff */
[----:B------:R-:W2:Y:S02]  /*48d0*/  SYNCS.PHASECHK.TRANS64.TRYWAIT P0, [UR5], R3 ;  /* 0x00000003ff0075a7 */ /* 0x000ea40008001105 */
[----:B--2---:R-:W-:Y:S05]  /*48e0*/  @!P0 BRA `(.L_x_98) ;  /* 0x0000007000508947 */ /* 0x004fea0003800000 */
.L_x_225:
[----:B------:R-:W-:-:S04]  /*48f0*/  UIADD3 UR7, UPT, UPT, UR16, 0x1, URZ ;  /* 0x0000000110077890 */ /* 0x000fc8000fffe0ff */
[----:B------:R-:W-:-:S04]  /*4900*/  UISETP.NE.AND UP1, UPT, UR7, 0x2, UPT ;  /* 0x000000020700788c */ /* 0x000fc8000bf25270 */
[----:B------:R-:W-:Y:S02]  /*4910*/  USEL UR5, URZ, 0x1, UP1 ;  /* 0x00000001ff057887 */ /* 0x000fe40008800000 */
[----:B------:R-:W-:-:S04]  /*4920*/  USEL UR7, UR7, URZ, UP1 ;  /* 0x000000ff07077287 */ /* 0x000fc80008800000 */
[----:B------:R-:W-:Y:S01]  /*4930*/  ULEA UR7, UR7, UR6, 0x3 ;  /* 0x0000000607077291 */ /* 0x000fe2000f8e18ff */
[----:B-1----:R-:W-:-:S04]  /*4940*/  LOP3.LUT R3, R9, UR5, RZ, 0x3c, !PT ;  /* 0x0000000509037c12 */ /* 0x002fc8000f8e3cff */
[----:B------:R-:W-:Y:S01]  /*4950*/  SHF.L.U32 R3, R3, 0x1f, RZ ;  /* 0x0000001f03037819 */ /* 0x000fe200000006ff */
[----:B------:R-:W-:-:S04]  /*4960*/  IMAD.U32 R0, RZ, RZ, UR7 ;  /* 0x00000007ff007e24 */ /* 0x000fc8000f8e00ff */
[----:B------:R1:W2:Y:S03]  /*4970*/  SYNCS.PHASECHK.TRANS64.TRYWAIT P0, [R0+URZ], R3 ;  /* 0x00000003000075a7 */ /* 0x0002a600080011ff */
[----:B--2---:R-:W-:Y:S05]  /*4980*/  @!P0 NANOSLEEP.SYNCS 0x989680 ;  /* 0x009896800000895d */ /* 0x004fea0003900000 */
[----:B------:R-:W2:Y:S02]  /*4990*/  @!P0 SYNCS.PHASECHK.TRANS64 P0, [R0+URZ], R3 ;  /* 0x00000003000085a7 */ /* 0x000ea400080010ff */
[----:B--2---:R-:W-:Y:S05]  /*49a0*/  @P0 BRA `(.L_x_99) ;  /* 0x0000000000200947 */ /* 0x004fea0003800000 */
.L_x_100:
[----:B--2---:R2:W1:Y:S02]  /*49b0*/  SYNCS.PHASECHK.TRANS64.TRYWAIT P0, [R0+URZ], R3 ;  /* 0x00000003000075a7 */ /* 0x00446400080011ff */
[----:B-1----:R-:W-:Y:S05]  /*49c0*/  @!P0 NANOSLEEP.SYNCS 0x989680 ;  /* 0x009896800000895d */ /* 0x002fea0003900000 */
[----:B------:R-:W1:Y:S02]  /*49d0*/  @!P0 SYNCS.PHASECHK.TRANS64 P0, [R0+URZ], R3 ;  /* 0x00000003000085a7 */ /* 0x000e6400080010ff */
[----:B-1----:R-:W-:Y:S05]  /*49e0*/  @!P0 BRA `(.L_x_100) ;  /* 0xfffffffc00f08947 */ /* 0x002fea000383ffff */
[----:B------:R-:W-:Y:S05]  /*49f0*/  BRA `(.L_x_99) ;  /* 0x00000000000c7947 */ /* 0x000fea0003800000 */
.L_x_97:
[----:B------:R-:W-:-:S04]  /*4a00*/  UIADD3 UR5, UPT, UPT, UR11, 0x230, URZ ;  /* 0x000002300b057890 */ /* 0x000fc8000fffe0ff */
[----:B------:R-:W-:-:S09]  /*4a10*/  UPRMT UR5, UR8, 0x654, UR5 ;  /* 0x0000065408057896 */ /* 0x000fd20008000005 */
[----:B------:R-:W-:Y:S03]  /*4a20*/  SYNCS.ARRIVE.TRANS64.RED.A1T0 RZ, [UR5], RZ ;  /* 0x000000ffffff79a7 */ /* 0x000fe60008100405 */
.L_x_99:
[----:B-12---:R-:W-:Y:S01]  /*4a30*/  SHF.L.U32 R3, RZ, 0x1f, RZ ;  /* 0x0000001fff037819 */ /* 0x006fe200000006ff */
[----:B------:R-:W-:Y:S01]  /*4a40*/  UIADD3 UR5, UPT, UPT, UR11, 0x230, URZ ;  /* 0x000002300b057890 */ /* 0x000fe2000fffe0ff */
[----:B------:R-:W-:Y:S02]  /*4a50*/  PLOP3.LUT P0, PT, PT, PT, UP0, 0x80, 0x8 ;  /* 0x000000000008781c */ /* 0x000fe40003f0f008 */
[----:B------:R-:W1:Y:S02]  /*4a60*/  SYNCS.PHASECHK.TRANS64.TRYWAIT P1, [UR11+0x230], R3 ;  /* 0x00023003ff0075a7 */ /* 0x000e64000802110b */
[----:B-1----:R-:W-:Y:S09]  /*4a70*/  @!P1 BRA `(.L_x_101) ;  /* 0x0000007000049947 */ /* 0x002ff20003800000 */
.L_x_227:
[----:B------:R-:W-:Y:S02]  /*4a80*/  @!UP0 UPRMT UR5, UR8, 0x654, UR5 ;  /* 0x0000065408058896 */ /* 0x000fe40008000005 */
[----:B------:R-:W-:Y:S01]  /*4a90*/  ULOP3.LUT UR6, UR17, 0xffff, URZ, 0xc0, !UPT ;  /* 0x0000ffff11067892 */ /* 0x000fe2000f8ec0ff */
[----:B------:R-:W-:-:S03]  /*4aa0*/  UMOV UR8, 0xffff ;  /* 0x0000ffff00087882 */ /* 0x000fc60000000000 */
[----:B------:R-:W-:-:S03]  /*4ab0*/  USHF.R.U32.HI UR6, URZ, 0x5, UR6 ;  /* 0x00000005ff067899 */ /* 0x000fc60008011606 */
[----:B------:R-:W-:Y:S01]  /*4ac0*/  @!P0 SYNCS.ARRIVE.TRANS64.RED.A1T0 RZ, [UR5], RZ ;  /* 0x000000ffffff89a7 */ /* 0x000fe20008100405 */
[----:B------:R-:W-:Y:S01]  /*4ad0*/  NOP ;  /* 0x0000000000007918 */ /* 0x000fe20000000000 */
[----:B-1----:R-:W1:Y:S01]  /*4ae0*/  LDS R0, [UR4+0x14] ;  /* 0x00001404ff007984 */ /* 0x002e620008000800 */
[----:B------:R-:W-:Y:S01]  /*4af0*/  USHF.L.U32 UR8, UR8, UR6, URZ ;  /* 0x0000000608087299 */ /* 0x000fe200080006ff */
[----:B------:R-:W-:Y:S02]  /*4b00*/  UMOV UR5, 0x1 ;  /* 0x0000000100057882 */ /* 0x000fe40000000000 */
[----:B------:R-:W-:-:S03]  /*4b10*/  USHF.L.U32 UR5, UR5, UR6, URZ ;  /* 0x0000000605057299 */ /* 0x000fc600080006ff */
[----:B-1----:R-:W-:-:S04]  /*4b20*/  LOP3.LUT R0, R0, UR8, RZ, 0xc0, !PT ;  /* 0x0000000800007c12 */ /* 0x002fc8000f8ec0ff */
[----:B------:R-:W-:-:S13]  /*4b30*/  ISETP.NE.AND P0, PT, R0, UR8, PT ;  /* 0x0000000800007c0c */ /* 0x000fda000bf05270 */
[----:B------:R-:W-:Y:S05]  /*4b40*/  @P0 BRA `(.L_x_102) ;  /* 0x0000000000580947 */ /* 0x000fea0003800000 */
[----:B------:R-:W1:Y:S02]  /*4b50*/  LDS R0, [UR4+0x18] ;  /* 0x00001804ff007984 */ /* 0x000e640008000800 */
[----:B-1----:R-:W-:-:S04]  /*4b60*/  LOP3.LUT R0, R0, UR5, RZ, 0xc0, !PT ;  /* 0x0000000500007c12 */ /* 0x002fc8000f8ec0ff */
[----:B------:R-:W-:-:S13]  /*4b70*/  ISETP.NE.AND P0, PT, R0, UR5, PT ;  /* 0x0000000500007c0c */ /* 0x000fda000bf05270 */
[----:B------:R-:W-:Y:S05]  /*4b80*/  @P0 BRA `(.L_x_103) ;  /* 0x00000000003c0947 */ /* 0x000fea0003800000 */
[----:B------:R-:W1:Y:S01]  /*4b90*/  S2R R2, SR_LANEID ;  /* 0x0000000000027919 */ /* 0x000e620000000000 */
[----:B------:R-:W-:Y:S01]  /*4ba0*/  ULOP3.LUT UR8, URZ, UR8, URZ, 0x33, !UPT ;  /* 0x00000008ff087292 */ /* 0x000fe2000f8e33ff */
[----:B------:R-:W-:Y:S01]  /*4bb0*/  LOP3.LUT R4, RZ, UR5, RZ, 0x33, !PT ;  /* 0x00000005ff047c12 */ /* 0x000fe2000f8e33ff */
[----:B------:R-:W-:Y:S02]  /*4bc0*/  VOTEU.ANY UR7, UPT, PT ;  /* 0x0000000000077886 */ /* 0x000fe400038e0100 */
[----:B------:R-:W-:Y:S01]  /*4bd0*/  UFLO.U32 UR7, UR7 ;  /* 0x00000007000772bd */ /* 0x000fe200080e0000 */
[----:B------:R-:W2:Y:S01]  /*4be0*/  REDUX UR5, R4 ;  /* 0x00000000040573c4 */ /* 0x000ea20000000000 */
[----:B------:R-:W-:-:S06]  /*4bf0*/  IMAD.U32 R0, RZ, RZ, UR8 ;  /* 0x00000008ff007e24 */ /* 0x000fcc000f8e00ff */
[----:B------:R1:W-:Y:S01]  /*4c00*/  UTCATOMSWS.AND URZ, UR8 ;  /* 0x0000000800ff79e3 */ /* 0x0003e20008000000 */
[----:B------:R-:W3:Y:S01]  /*4c10*/  REDUX UR6, R0 ;  /* 0x00000000000673c4 */ /* 0x000ee20000000000 */
[----:B-1----:R-:W-:Y:S01]  /*4c20*/  ISETP.EQ.U32.AND P0, PT, R2, UR7, PT ;  /* 0x0000000702007c0c */ /* 0x002fe2000bf02070 */
[----:B--2---:R-:W-:Y:S01]  /*4c30*/  IMAD.U32 R2, RZ, RZ, UR5 ;  /* 0x00000005ff027e24 */ /* 0x004fe2000f8e00ff */
[----:B---3--:R-:W-:-:S11]  /*4c40*/  MOV R3, UR6 ;  /* 0x0000000600037c02 */ /* 0x008fd60008000f00 */
[----:B------:R1:W-:Y:S04]  /*4c50*/  @P0 ATOMS.AND RZ, [UR4+0x14], R3 ;  /* 0x00001403ffff098c */ /* 0x0003e8000a800004 */
[----:B------:R1:W-:Y:S01]  /*4c60*/  @P0 ATOMS.AND RZ, [UR4+0x18], R2 ;  /* 0x00001802ffff098c */ /* 0x0003e2000a800004 */
[----:B------:R-:W-:Y:S05]  /*4c70*/  BRA `(.L_x_104) ;  /* 0x0000000000147947 */ /* 0x000fea0003800000 */
.L_x_103:
[----:B------:R-:W-:Y:S02]  /*4c80*/  MOV R2, 0x4ca0 ;  /* 0x00004ca000027802 */ /* 0x000fe40000000f00 */
[----:B---345:R-:W-:Y:S05]  /*4c90*/  CALL.REL.NOINC `($__internal_0_$__cuda_sm10x_tcgen05_guardrail_trap_col_being_dealloced_not_returned_by_alloc) ;  /* 0x0000007000a07944 */ /* 0x038fea0003c00000 */
[----:B------:R-:W-:Y:S05]  /*4ca0*/  BRA `(.L_x_104) ;  /* 0x0000000000087947 */ /* 0x000fea0003800000 */
.L_x_102:
[----:B------:R-:W-:Y:S02]  /*4cb0*/  MOV R2, 0x4cd0 ;  /* 0x00004cd000027802 */ /* 0x000fe40000000f00 */
[----:B---345:R-:W-:Y:S05]  /*4cc0*/  CALL.REL.NOINC `($__internal_2_$__cuda_sm10x_tcgen05_guardrail_trap_unallocated_columns_being_dealloced) ;  /* 0x0000007000ac7944 */ /* 0x038fea0003c00000 */
.L_x_104:
[----:B------:R-:W-:Y:S01]  /*4cd0*/  NOP ;  /* 0x0000000000007918 */ /* 0x000fe20000000000 */
[----:B----4-:R-:W-:Y:S05]  /*4ce0*/  EXIT ;  /* 0x000000000000794d */ /* 0x010fea0003800000 */
.L_x_77:
[----:B------:R-:W-:-:S09]  /*4cf0*/  UISETP.NE.OR UP5, UPT, UR10, 0x3, !UP5 ;  /* 0x000000030a00788c */ /* 0x000fd2000efa5670 */
[----:B------:R-:W-:Y:S05]  /*4d00*/  BRA.U UP5, `(.L_x_105) ;  /* 0x0000000d05ac7547 */ /* 0x000fea000b800000 */
[----:B------:R-:W1:Y:S01]  /*4d10*/  LDCU.64 UR6, c[0x0][0x888] ;  /* 0x00011100ff0677ac */ /* 0x000e620008000a00 */
[----:B------:R-:W2:Y:S01]  /*4d20*/  LDC R0, c[0x0][0xb30] ;  /* 0x0002cc00ff007b82 */ /* 0x000ea20000000800 */
[----:B------:R-:W-:Y:S02]  /*4d30*/  HFMA2 R29, -RZ, RZ, 0, 0 ;  /* 0x00000000ff1d7431 */ /* 0x000fe400000001ff */
[----:B------:R-:W-:Y:S01]  /*4d40*/  IMAD.MOV.U32 R31, RZ, RZ, 0x1 ;  /* 0x00000001ff1f7424 */ /* 0x000fe200078e00ff */
[----:B------:R-:W3:Y:S01]  /*4d50*/  LDCU.64 UR4, c[0x0][0x890] ;  /* 0x00011200ff0477ac */ /* 0x000ee20008000a00 */
[----:B------:R-:W-:Y:S01]  /*4d60*/  IMAD.MOV.U32 R30, RZ, RZ, RZ ;  /* 0x000000ffff1e7224 */ /* 0x000fe200078e00ff */
[----:B------:R-:W-:Y:S01]  /*4d70*/  MOV R23, 0x4000 ;  /* 0x0000400000177802 */ /* 0x000fe20000000f00 */
[----:B------:R-:W-:Y:S01]  /*4d80*/  UPLOP3.LUT UP1, UPT, UPT, UPT, UPT, 0x40, 0x4 ;  /* 0x000000000004789c */ /* 0x000fe20003f2e870 */
[----:B------:R-:W4:Y:S08]  /*4d90*/  LDC R19, c[0x0][0x370] ;  /* 0x0000dc00ff137b82 */ /* 0x000f300000000800 */
[----:B------:R-:W4:Y:S01]  /*4da0*/  LDC R2, c[0x0][0xb0c] ;  /* 0x0002c300ff027b82 */ /* 0x000f220000000800 */
[----:B-1----:R-:W-:-:S03]  /*4db0*/  UISETP.NE.U32.AND UP2, UPT, UR6, URZ, UPT ;  /* 0x000000ff0600728c */ /* 0x002fc6000bf45070 */
[----:B------:R-:W-:Y:S01]  /*4dc0*/  UMOV UR6, 0x400 ;  /* 0x0000040000067882 */ /* 0x000fe20000000000 */
[----:B------:R-:W-:Y:S02]  /*4dd0*/  UISETP.NE.AND.EX UP2, UPT, UR7, URZ, UPT, UP2 ;  /* 0x000000ff0700728c */ /* 0x000fe4000bf45320 */
[----:B------:R-:W-:Y:S01]  /*4de0*/  ULEA UR6, UR37, UR6, 0x18 ;  /* 0x0000000625067291 */ /* 0x000fe2000f8ec0ff */
[----:B------:R-:W1:Y:S01]  /*4df0*/  LDC R18, c[0x0][0xb20] ;  /* 0x0002c800ff127b82 */ /* 0x000e620000000800 */
[----:B---3--:R-:W-:Y:S01]  /*4e00*/  UISETP.NE.U32.AND UP3, UPT, UR4, URZ, UPT ;  /* 0x000000ff0400728c */ /* 0x008fe2000bf65070 */
[----:B--2---:R-:W-:Y:S01]  /*4e10*/  ISETP.NE.AND P1, PT, R0, 0x1, PT ;  /* 0x000000010000780c */ /* 0x004fe20003f25270 */
[----:B------:R-:W-:Y:S02]  /*4e20*/  UIADD3 UR7, UPT, UPT, UR6, 0x1a0, URZ ;  /* 0x000001a006077890 */ /* 0x000fe4000fffe0ff */
[----:B------:R-:W-:Y:S02]  /*4e30*/  UIADD3 UR25, UPT, UPT, UR6, 0x190, URZ ;  /* 0x0000019006197890 */ /* 0x000fe4000fffe0ff */
[----:B------:R-:W-:Y:S01]  /*4e40*/  UIADD3 UR17, UPT, UPT, UR6, 0x198, URZ ;  /* 0x0000019806117890 */ /* 0x000fe2000fffe0ff */
[----:B------:R-:W2:Y:S01]  /*4e50*/  LDC.64 R32, c[0x0][0x348] ;  /* 0x0000d200ff207b82 */ /* 0x000ea20000000a00 */
[----:B------:R-:W-:-:S02]  /*4e60*/  UPRMT UR7, UR37, 0x654, UR7 ;  /* 0x0000065425077896 */ /* 0x000fc40008000007 */
[----:B------:R-:W-:-:S05]  /*4e70*/  UISETP.NE.AND.EX UP3, UPT, UR5, URZ, UPT, UP3 ;  /* 0x000000ff0500728c */ /* 0x000fca000bf65330 */
[----:B------:R-:W3:Y:S08]  /*4e80*/  LDC.64 R16, c[0x0][0xb10] ;  /* 0x0002c400ff107b82 */ /* 0x000ef00000000a00 */
[----:B------:R-:W1:Y:S08]  /*4e90*/  LDC.64 R6, c[0x0][0xb18] ;  /* 0x0002c600ff067b82 */ /* 0x000e700000000a00 */
[----:B------:R-:W1:Y:S08]  /*4ea0*/  LDC.64 R4, c[0x0][0xb28] ;  /* 0x0002ca00ff047b82 */ /* 0x000e700000000a00 */
[----:B----4-:R-:W1:Y:S02]  /*4eb0*/  LDC R22, c[0x0][0x374] ;  /* 0x0000dd00ff167b82 */ /* 0x010e640000000800 */
.L_x_115:
[C---:B------:R-:W-:Y:S02]  /*4ec0*/  LEA R0, R30.reuse, UR6, 0x3 ;  /* 0x000000061e007c11 */ /* 0x040fe4000f8e18ff */
[----:B------:R-:W-:Y:S02]  /*4ed0*/  SHF.L.U32 R3, R29, 0x1f, RZ ;  /* 0x0000001f1d037819 */ /* 0x000fe400000006ff */
[----:B------:R-:W-:Y:S02]  /*4ee0*/  LEA R24, R30, UR6, 0x4 ;  /* 0x000000061e187c11 */ /* 0x000fe4000f8e20ff */
[----:B----4-:R-:W4:Y:S02]  /*4ef0*/  SYNCS.PHASECHK.TRANS64.TRYWAIT P0, [R0+URZ+0x1d0], R3 ;  /* 0x0001d003000075a7 */ /* 0x010f2400080011ff */
[----:B----4-:R-:W-:Y:S05]  /*4f00*/  @!P0 BRA `(.L_x_106) ;  /* 0x0000006800f88947 */ /* 0x010fea0003800000 */
.L_x_228:
[----:B------:R-:W-:Y:S01]  /*4f10*/  ISETP.GE.AND P0, PT, R72, 0x1, PT ;  /* 0x000000014800780c */ /* 0x000fe20003f06270 */
[----:B------:R-:W1:Y:S01]  /*4f20*/  LDS.128 R24, [R24+0x240] ;  /* 0x0002400018187984 */ /* 0x000e620000000c00 */
[----:B----4-:R-:W-:Y:S01]  /*4f30*/  VIADD R0, R0, 0x1e0 ;  /* 0x000001e000007836 */ /* 0x010fe20000000000 */
[----:B------:R-:W-:Y:S01]  /*4f40*/  @!PT LDS RZ, [RZ] ;  /* 0x00000000fffff984 */ /* 0x000fe20000000800 */
[----:B------:R-:W-:Y:S01]  /*4f50*/  @!PT LDS RZ, [RZ] ;  /* 0x00000000fffff984 */ /* 0x000fe20000000800 */
[----:B------:R-:W-:Y:S01]  /*4f60*/  @!PT LDS RZ, [RZ] ;  /* 0x00000000fffff984 */ /* 0x000fe20000000800 */
[----:B------:R-:W-:Y:S01]  /*4f70*/  @!PT LDS RZ, [RZ] ;  /* 0x00000000fffff984 */ /* 0x000fe20000000800 */
[----:B------:R4:W-:Y:S06]  /*4f80*/  MEMBAR.ALL.CTA ;  /* 0x0000000000007992 */ /* 0x0009ec0000008000 */
[----:B----4-:R-:W4:Y:S01]  /*4f90*/  FENCE.VIEW.ASYNC.S ;  /* 0x00000000000073c6 */ /* 0x010f220000000000 */
[----:B------:R-:W-:Y:S04]  /*4fa0*/  PRMT R0, RZ, 0x654, R0 ;  /* 0x00000654ff007816 */ /* 0x000fe80000000000 */
[----:B----4-:R4:W-:Y:S01]  /*4fb0*/  SYNCS.ARRIVE.TRANS64.RED.A1T0 RZ, [R0+URZ], RZ ;  /* 0x000000ff00ff79a7 */ /* 0x0109e200081004ff */
[----:B-1----:R-:W-:Y:S11]  /*4fc0*/  LOP3.LUT P3, RZ, R26, 0x1, RZ, 0xc0, !PT ;  /* 0x000000011aff7812 */ /* 0x002ff6000786c0ff */
[----:B------:R-:W-:Y:S02]  /*4fd0*/  @!UPT UIADD3 URZ, UPT, UPT, URZ, URZ, URZ ;  /* 0x000000fffffff290 */ /* 0x000fe4000fffe0ff */
[----:B------:R-:W-:Y:S02]  /*4fe0*/  @P3 MOV R13, R24 ;  /* 0x00000018000d3202 */ /* 0x000fe40000000f00 */
[----:B------:R-:W-:Y:S01]  /*4ff0*/  @P3 LOP3.LUT R8, R25, 0xffff, RZ, 0xc0, !PT ;  /* 0x0000ffff19083812 */ /* 0x000fe200078ec0ff */
[----:B----4-:R-:W-:Y:S06]  /*5000*/  @!P0 BRA `(.L_x_107) ;  /* 0x0000000000a48947 */ /* 0x010fec0003800000 */
[----:B------:R-:W-:Y:S01]  /*5010*/  IMAD.HI.U32 R35, R22, R7, RZ ;  /* 0x0000000716237227 */ /* 0x000fe200078e00ff */
[----:B------:R-:W-:Y:S02]  /*5020*/  ISETP.NE.AND P0, PT, R6, 0x1, PT ;  /* 0x000000010600780c */ /* 0x000fe40003f05270 */
[----:B------:R-:W-:Y:S01]  /*5030*/  ISETP.NE.AND P2, PT, R72, 0x1, PT ;  /* 0x000000014800780c */ /* 0x000fe20003f45270 */
[----:B---3--:R-:W-:Y:S01]  /*5040*/  IMAD.HI.U32 R34, R19, R16, RZ ;  /* 0x0000001013227227 */ /* 0x008fe200078e00ff */
[----:B------:R-:W-:Y:S02]  /*5050*/  SHF.R.U32.HI R35, RZ, R18, R35 ;  /* 0x00000012ff237219 */ /* 0x000fe40000011623 */
[----:B------:R-:W-:Y:S01]  /*5060*/  ISETP.NE.AND P4, PT, R2, 0x1, PT ;  /* 0x000000010200780c */ /* 0x000fe20003f85270 */
[----:B------:R-:W-:Y:S01]  /*5070*/  IMAD.HI.U32 R36, R13, R16, RZ ;  /* 0x000000100d247227 */ /* 0x000fe200078e00ff */
[----:B------:R-:W-:Y:S02]  /*5080*/  SHF.R.U32.HI R34, RZ, R17, R34 ;  /* 0x00000011ff227219 */ /* 0x000fe40000011622 */
[----:B------:R-:W-:Y:S01]  /*5090*/  SEL R3, R22, R35, !P0 ;  /* 0x0000002316037207 */ /* 0x000fe20004000000 */
[C---:B------:R-:W-:Y:S01]  /*50a0*/  IMAD.HI.U32 R35, R8.reuse, R7, RZ ;  /* 0x0000000708237227 */ /* 0x040fe200078e00ff */
[----:B------:R-:W-:Y:S02]  /*50b0*/  SEL R11, R19, R34, !P4 ;  /* 0x00000022130b7207 */ /* 0x000fe40006000000 */
[----:B------:R-:W-:Y:S01]  /*50c0*/  SHF.R.U32.HI R36, RZ, R17, R36 ;  /* 0x00000011ff247219 */ /* 0x000fe20000011624 */
[----:B------:R-:W-:Y:S01]  /*50d0*/  IMAD.HI.U32 R38, R3, R4, RZ ;  /* 0x0000000403267227 */ /* 0x000fe200078e00ff */
[----:B------:R-:W-:Y:S03]  /*50e0*/  SHF.R.U32.HI R35, RZ, R18, R35 ;  /* 0x00000012ff237219 */ /* 0x000fe60000011623 */
[----:B------:R-:W-:Y:S01]  /*50f0*/  IMAD.HI.U32 R34, R11, R4, RZ ;  /* 0x000000040b227227 */ /* 0x000fe200078e00ff */
[----:B------:R-:W-:Y:S02]  /*5100*/  @P2 SHF.R.U32.HI R3, RZ, R5, R38 ;  /* 0x00000005ff032219 */ /* 0x000fe40000011626 */
[----:B------:R-:W-:Y:S02]  /*5110*/  SEL R9, R8, R35, !P0 ;  /* 0x0000002308097207 */ /* 0x000fe40004000000 */
[----:B------:R-:W-:Y:S01]  /*5120*/  @P2 SHF.R.U32.HI R11, RZ, R5, R34 ;  /* 0x00000005ff0b2219 */ /* 0x000fe20000011622 */
[C---:B------:R-:W-:Y:S01]  /*5130*/  IMAD R10, R72.reuse, R3, RZ ;  /* 0x00000003480a7224 */ /* 0x040fe200078e02ff */
[----:B------:R-:W-:Y:S01]  /*5140*/  SEL R3, R13, R36, !P4 ;  /* 0x000000240d037207 */ /* 0x000fe20006000000 */
[C---:B------:R-:W-:Y:S03]  /*5150*/  IMAD.HI.U32 R14, R9.reuse, R4, RZ ;  /* 0x00000004090e7227 */ /* 0x040fe600078e00ff */
[----:B------:R-:W-:Y:S01]  /*5160*/  ISETP.GE.AND P0, PT, R9, R10, PT ;  /* 0x0000000a0900720c */ /* 0x000fe20003f06270 */
[C---:B------:R-:W-:Y:S01]  /*5170*/  IMAD R12, R72.reuse, R11, RZ ;  /* 0x0000000b480c7224 */ /* 0x040fe200078e02ff */
[-C--:B------:R-:W-:Y:S04]  /*5180*/  SHF.R.U32.HI R14, RZ, R5.reuse, R14 ;  /* 0x00000005ff0e7219 */ /* 0x080fe8000001160e */
[----:B------:R-:W-:Y:S02]  /*5190*/  ISETP.GE.OR P0, PT, R3, R12, P0 ;  /* 0x0000000c0300720c */ /* 0x000fe40000706670 */
[----:B------:R-:W-:Y:S05]  /*51a0*/  SEL R15, R9, R14, !P2 ;  /* 0x0000000e090f7207 */ /* 0x000fea0005000000 */
[----:B------:R-:W-:Y:S04]  /*51b0*/  IMAD.MOV R14, RZ, RZ, -R15 ;  /* 0x000000ffff0e7224 */ /* 0x000fe800078e0a0f */
[----:B------:R-:W-:Y:S02]  /*51c0*/  IMAD R14, R72, R14, R9 ;  /* 0x0000000e480e7224 */ /* 0x000fe400078e0209 */
[C---:B------:R-:W-:Y:S05]  /*51d0*/  @!P0 IMAD.HI.U32 R10, R3.reuse, R4, RZ ;  /* 0x00000004030a8227 */ /* 0x040fea00078e00ff */
[----:B------:R-:W-:Y:S04]  /*51e0*/  @!P0 SHF.R.U32.HI R10, RZ, R5, R10 ;  /* 0x00000005ff0a8219 */ /* 0x000fe8000001160a */
[----:B------:R-:W-:Y:S01]  /*51f0*/  @!P0 SEL R0, R3, R10, !P2 ;  /* 0x0000000a03008207 */ /* 0x000fe20005000000 */
[----:B------:R-:W-:Y:S03]  /*5200*/  IMAD.MOV R10, RZ, RZ, -R3 ;  /* 0x000000ffff0a7224 */ /* 0x000fe600078e0a03 */
[----:B------:R-:W-:Y:S01]  /*5210*/  @!P0 IADD3 R15, PT, PT, R15, -R0, RZ ;  /* 0x800000000f0f8210 */ /* 0x000fe20007ffe0ff */
[----:B------:R-:W-:Y:S01]  /*5220*/  @!P0 IMAD R0, R11, R14, R0 ;  /* 0x0000000e0b008224 */ /* 0x000fe200078e0200 */
[----:B------:R-:W-:Y:S01]  /*5230*/  IADD3 R11, PT, PT, -R9, RZ, RZ ;  /* 0x000000ff090b7210 */ /* 0x000fe20007ffe1ff */
[----:B------:R-:W-:Y:S02]  /*5240*/  IMAD R13, R2, R10, R13 ;  /* 0x0000000a020d7224 */ /* 0x000fe400078e020d */
[----:B------:R-:W-:Y:S02]  /*5250*/  @!P0 IMAD R9, R15, R72, R3 ;  /* 0x000000480f098224 */ /* 0x000fe400078e0203 */
[----:B------:R-:W-:Y:S02]  /*5260*/  @!P0 IMAD.MOV.U32 R3, RZ, RZ, R0 ;  /* 0x000000ffff038224 */ /* 0x000fe400078e0000 */
[----:B------:R-:W-:Y:S02]  /*5270*/  IMAD R8, R6, R11, R8 ;  /* 0x0000000b06087224 */ /* 0x000fe400078e0208 */
[----:B------:R-:W-:Y:S02]  /*5280*/  IMAD R13, R3, R2, R13 ;  /* 0x00000002030d7224 */ /* 0x000fe400078e020d */
[----:B------:R-:W-:Y:S02]  /*5290*/  IMAD R8, R9, R6, R8 ;  /* 0x0000000609087224 */ /* 0x000fe400078e0208 */
.L_x_107:
[----:B------:R-:W-:Y:S05]  /*52a0*/  BRA.U UP1, `(.L_x_108) ;  /* 0x0000000101107547 */ /* 0x000fea000b800000 */
[----:B------:R-:W-:Y:S04]  /*52b0*/  MOV R0, UR14 ;  /* 0x0000000e00007c02 */ /* 0x000fe80008000f00 */
[----:B------:R-:W-:Y:S04]  /*52c0*/  SHF.L.U32 R3, R0, 0x1f, RZ ;  /* 0x0000001f00037819 */ /* 0x000fe800000006ff */
[----:B------:R-:W1:Y:S02]  /*52d0*/  SYNCS.PHASECHK.TRANS64.TRYWAIT P0, [UR6+0x1c8], R3 ;  /* 0x0001c803ff0075a7 */ /* 0x000e640008001106 */
[----:B-1----:R-:W-:Y:S05]  /*52e0*/  @!P0 BRA `(.L_x_109) ;  /* 0x0000006800148947 */ /* 0x002fea0003800000 */
.L_x_108:
[----:B------:R-:W-:Y:S02]  /*52f0*/  R2UR UR27, R21 ;  /* 0x00000000151b72ca */ /* 0x000fe400000e0000 */
[----:B------:R-:W-:Y:S02]  /*5300*/  R2UR UR26, R20 ;  /* 0x00000000141a72ca */ /* 0x000fe400000e0000 */
[----:B------:R-:W-:Y:S02]  /*5310*/  ISETP.NE.U32.AND P2, PT, RZ, UR4, PT ;  /* 0x00000004ff007c0c */ /* 0x000fe4000bf45070 */
[----:B------:R-:W-:Y:S02]  /*5320*/  SHF.L.U32 R12, R31, 0x1f, RZ ;  /* 0x0000001f1f0c7819 */ /* 0x000fe400000006ff */
[----:B------:R-:W-:Y:S05]  /*5330*/  ISETP.NE.AND.EX P2, PT, RZ, UR5, PT, P2 ;  /* 0x00000005ff007c0c */ /* 0x000fea000bf45320 */
[----:B------:R-:W-:Y:S02]  /*5340*/  USHF.L.U32 UR27, UR27, 0x7, URZ ;  /* 0x000000071b1b7899 */ /* 0x000fe400080006ff */
[----:B------:R-:W-:Y:S01]  /*5350*/  UIMAD UR26, UR26, 0xc0, URZ ;  /* 0x000000c01a1a78a4 */ /* 0x000fe2000f8e02ff */
[----:B------:R-:W-:Y:S11]  /*5360*/  BRA.U !UP3, `(.L_x_110) ;  /* 0x000000010b347547 */ /* 0x000ff6000b800000 */
[----:B------:R-:W-:Y:S01]  /*5370*/  UPLOP3.LUT UP0, UPT, UPT, UPT, UP2, 0x80, 0x8 ;  /* 0x000000000008789c */ /* 0x000fe20003f0f020 */
[----:B-1----:R-:W-:Y:S02]  /*5380*/  HFMA2 R0, -RZ, RZ, 0, 5.9604644775390625e-08 ;  /* 0x00000001ff007431 */ /* 0x002fe400000001ff */
[----:B------:R-:W-:Y:S03]  /*5390*/  IMAD.MOV.U32 R155, RZ, RZ, 0x1 ;  /* 0x00000001ff9b7424 */ /* 0x000fe600078e00ff */
[----:B------:R-:W-:Y:S05]  /*53a0*/  PLOP3.LUT P0, PT, PT, PT, UP0, 0x80, 0x8 ;  /* 0x000000000008781c */ /* 0x000fea0003f0f008 */
[----:B------:R-:W1:Y:S01]  /*53b0*/  @UP0 LDCU.64 UR10, c[0x0][0x888] ;  /* 0x00011100ff0a07ac */ /* 0x000e620008000a00 */
[----:B------:R-:W-:Y:S07]  /*53c0*/  @UP0 UIMAD UR8, UR36, UR4, URZ ;  /* 0x00000004240802a4 */ /* 0x000fee000f8e02ff */
[----:B------:R-:W-:Y:S01]  /*53d0*/  @!P0 PRMT R155, R0, 0x7610, R155 ;  /* 0x00007610009b8816 */ /* 0x000fe2000000009b */
[----:B-1----:R-:W-:Y:S03]  /*53e0*/  @UP0 UIMAD.WIDE UR10, UR8, 0x4, UR10 ;  /* 0x00000004080a08a5 */ /* 0x002fe6000f8e020a */
[----:B------:R-:W1:Y:S03]  /*53f0*/  @!UP0 LDCU UR8, c[0x0][0x880] ;  /* 0x00011000ff0887ac */ /* 0x000e660008000800 */
[----:B------:R-:W-:Y:S01]  /*5400*/  IMAD.U32 R10, RZ, RZ, UR10 ;  /* 0x0000000aff0a7e24 */ /* 0x000fe2000f8e00ff */
[----:B------:R-:W-:Y:S05]  /*5410*/  MOV R11, UR11 ;  /* 0x0000000b000b7c02 */ /* 0x000fea0008000f00 */
[----:B-----5:R4:W5:Y:S02]  /*5420*/  @P0 LDG.E R81, desc[UR46][R10.64] ;  /* 0x0000002e0a510981 */ /* 0x020964000c1e1900 */
[----:B-1--4-:R-:W-:Y:S07]  /*5430*/  @!P0 IMAD.U32 R81, RZ, RZ, UR8 ;  /* 0x00000008ff518e24 */ /* 0x012fee000f8e00ff */
.L_x_110:
[----:B-----5:R-:W-:Y:S01]  /*5440*/  @!P2 FSETP.EQ.AND P0, PT, R81, RZ, PT ;  /* 0x000000ff5100a20b */ /* 0x020fe20003f02000 */
[----:B------:R-:W-:Y:S01]  /*5450*/  @!UPT UIADD3 URZ, UPT, UPT, URZ, URZ, URZ ;  /* 0x000000fffffff290 */ /* 0x000fe2000fffe0ff */
[----:B------:R-:W-:Y:S11]  /*5460*/  @!P2 BRA `(.L_x_111) ;  /* 0x000000000014a947 */ /* 0x000ff60003800000 */
[----:B------:R-:W-:Y:S02]  /*5470*/  LOP3.LUT P2, RZ, R155, 0xff, RZ, 0xc0, !PT ;  /* 0x000000ff9bff7812 */ /* 0x000fe4000784c0ff */
[----:B------:R-:W-:Y:S04]  /*5480*/  PLOP3.LUT P0, PT, PT, PT, UP0, 0x80, 0x8 ;  /* 0x000000000008781c */ /* 0x000fe80003f0f008 */
[----:B------:R-:W-:Y:S07]  /*5490*/  PLOP3.LUT P0, PT, P0, PT, PT, 0x8, 0x80 ;  /* 0x000000000080781c */ /* 0x000fee000070e170 */
[----:B------:R-:W-:Y:S11]  /*54a0*/  @P2 FSETP.EQ.AND P0, PT, R81, RZ, PT ;  /* 0x000000ff5100220b */ /* 0x000ff60003f02000 */
[----:B------:R-:W-:Y:S02]  /*54b0*/  @!UPT UIADD3 URZ, UPT, UPT, URZ, URZ, URZ ;  /* 0x000000fffffff290 */ /* 0x000fe4000fffe0ff */
.L_x_111:
[----:B------:R-:W4:Y:S01]  /*54c0*/  SYNCS.PHASECHK.TRANS64.TRYWAIT P2, [UR6+0x1a8], R12 ;  /* 0x0001a80cff0075a7 */ /* 0x000f220008041106 */
[----:B------:R-:W-:Y:S04]  /*54d0*/  ELECT P4, URZ, PT ;  /* 0x0000000000ff782f */ /* 0x000fe80003880000 */
[----:B------:R-:W-:Y:S11]  /*54e0*/  PLOP3.LUT P4, PT, P0, P4, PT, 0xf2, 0x2f ;  /* 0x00000000002f781c */ /* 0x000ff60000789e72 */
[----:B------:R-:W-:Y:S02]  /*54f0*/  @!UPT UIADD3 URZ, UPT, UPT, URZ, URZ, URZ ;  /* 0x000000fffffff290 */ /* 0x000fe4000fffe0ff */
[----:B--2---:R-:W-:Y:S05]  /*5500*/  @!P4 IADD3 R9, P0, PT, R32, 0x580, RZ ;  /* 0x000005802009c810 */ /* 0x004fea0007f1e0ff */
[----:B-1----:R-:W-:Y:S01]  /*5510*/  @!P4 IMAD.X R0, RZ, RZ, R33, P0 ;  /* 0x000000ffff00c224 */ /* 0x002fe200000e0621 */
[----:B----4-:R-:W-:Y:S07]  /*5520*/  @!P2 BRA `(.L_x_112) ;  /* 0x00000064009ca947 */ /* 0x010fee0003800000 */
.L_x_231:
[----:B------:R-:W-:Y:S01]  /*5530*/  @!P4 R2UR UR8, R0 ;  /* 0x000000000008c2ca */ /* 0x000fe200000e0000 */
[----:B------:R-:W-:Y:S01]  /*5540*/  VOTEU.ALL UP1, P4 ;  /* 0x0000000000ff7886 */ /* 0x000fe20002020000 */
[----:B------:R-:W-:Y:S01]  /*5550*/  @!P4 R2UR UR9, R9 ;  /* 0x000000000909c2ca */ /* 0x000fe200000e0000 */
[----:B------:R-:W-:Y:S01]  /*5560*/  @!P4 IMAD.MOV.U32 R0, RZ, RZ, 0x4000 ;  /* 0x00004000ff00c424 */ /* 0x000fe200078e00ff */
[----:B------:R-:W-:Y:S01]  /*5570*/  UMOV UR10, 0x0 ;  /* 0x00000000000a7882 */ /* 0x000fe20000000000 */
[----:B------:R-:W-:Y:S01]  /*5580*/  UMOV UR11, 0x10000000 ;  /* 0x10000000000b7882 */ /* 0x000fe20000000000 */
[----:B------:R-:W-:Y:S01]  /*5590*/  @!UP1 UIADD3 UR24, UPT, UPT, UR6, 0x400, URZ ;  /* 0x0000040006189890 */ /* 0x000fe2000fffe0ff */
[----:B------:R-:W-:Y:S01]  /*55a0*/  @!P4 IADD3 R21, P0, PT, R32, 0x580, RZ ;  /* 0x000005802015c810 */ /* 0x000fe20007f1e0ff */
[----:B------:R-:W-:Y:S01]  /*55b0*/  VOTEU.ALL UP1, P4 ;  /* 0x0000000000ff7886 */ /* 0x000fe20002020000 */
[----:B------:R-:W-:Y:S03]  /*55c0*/  UMOV UR28, UR36 ;  /* 0x00000024001c7c82 */ /* 0x000fe60008000000 */
[----:B------:R-:W-:Y:S02]  /*55d0*/  @!P4 IMAD.X R20, RZ, RZ, R33, P0 ;  /* 0x000000ffff14c224 */ /* 0x000fe400000e0621 */
[----:B------:R-:W-:Y:S01]  /*55e0*/  IMAD.U32 R11, RZ, RZ, UR8 ;  /* 0x00000008ff0b7e24 */ /* 0x000fe2000f8e00ff */
[----:B------:R-:W-:Y:S01]  /*55f0*/  UPRMT UR8, UR37, 0x654, UR25 ;  /* 0x0000065425087896 */ /* 0x000fe20008000019 */
[----:B------:R-:W-:Y:S03]  /*5600*/  IMAD.U32 R10, RZ, RZ, UR9 ;  /* 0x00000009ff0a7e24 */ /* 0x000fe6000f8e00ff */
[----:B------:R-:W-:Y:S02]  /*5610*/  @!P4 R2UR UR13, R11 ;  /* 0x000000000b0dc2ca */ /* 0x000fe400000e0000 */
[----:B------:R-:W-:Y:S11]  /*5620*/  @!P4 R2UR UR12, R10 ;  /* 0x000000000a0cc2ca */ /* 0x000ff600000e0000 */
[----:B------:R-:W-:Y:S02]  /*5630*/  @!UPT UIADD3 URZ, UPT, UPT, URZ, URZ, URZ ;  /* 0x000000fffffff290 */ /* 0x000fe4000fffe0ff */
[----:B------:R2:W-:Y:S01]  /*5640*/  @!UP1 UTMALDG.3D [UR24], [UR12], desc[UR10] ;  /* 0x00000a180c0095b4 */ /* 0x0005e20008011000 */
[----:B------:R2:W-:Y:S01]  /*5650*/  @!P4 SYNCS.ARRIVE.TRANS64.RED.A0TR RZ, [UR6+0x190], R0 ;  /* 0x00019000ffffc9a7 */ /* 0x0005e20008300406 */
[----:B------:R-:W-:Y:S01]  /*5660*/  SYNCS.ARRIVE.TRANS64.RED.A1T0 RZ, [UR8], RZ ;  /* 0x000000ffffff79a7 */ /* 0x000fe20008100408 */
[----:B------:R-:W4:Y:S02]  /*5670*/  SYNCS.PHASECHK.TRANS64.TRYWAIT P2, [UR6+0x1b0], R12 ;  /* 0x0001b00cff0075a7 */ /* 0x000f240008041106 */
[----:B--2-4-:R-:W-:Y:S05]  /*5680*/  @!P2 BRA `(.L_x_113) ;  /* 0x00000064005ca947 */ /* 0x014fea0003800000 */
.L_x_233:
[----:B------:R-:W2:Y:S01]  /*5690*/  LDC.64 R14, c[0x0][0xb10] ;  /* 0x0002c400ff0e7b82 */ /* 0x000ea20000000a00 */
[----:B------:R-:W-:Y:S01]  /*56a0*/  @!P4 R2UR UR8, R20 ;  /* 0x000000001408c2ca */ /* 0x000fe200000e0000 */
[----:B------:R-:W-:Y:S01]  /*56b0*/  VOTEU.ALL UP1, P4 ;  /* 0x0000000000ff7886 */ /* 0x000fe20002020000 */
[----:B------:R-:W-:Y:S01]  /*56c0*/  @!P4 R2UR UR9, R21 ;  /* 0x000000001509c2ca */ /* 0x000fe200000e0000 */
[----:B------:R-:W-:Y:S01]  /*56d0*/  UMOV UR10, 0x0 ;  /* 0x00000000000a7882 */ /* 0x000fe20000000000 */
[----:B------:R-:W-:Y:S03]  /*56e0*/  UMOV UR11, 0x10000000 ;  /* 0x10000000000b7882 */ /* 0x000fe60000000000 */
[----:B------:R-:W4:Y:S01]  /*56f0*/  LDC.64 R10, c[0x0][0xb18] ;  /* 0x0002c600ff0a7b82 */ /* 0x000f220000000a00 */
[----:B------:R-:W-:Y:S01]  /*5700*/  @!UP1 UIADD3 UR18, UPT, UPT, UR26, 0x40, URZ ;  /* 0x000000401a129890 */ /* 0x000fe2000fffe0ff */
[----:B------:R-:W-:Y:S01]  /*5710*/  @P3 SHF.R.U32.HI R28, RZ, 0x10, R25 ;  /* 0x00000010ff1c3819 */ /* 0x000fe20000011619 */
[----:B------:R-:W-:Y:S01]  /*5720*/  @!UP1 UIADD3 UR16, UPT, UPT, UR6, 0x4400, URZ ;  /* 0x0000440006109890 */ /* 0x000fe2000fffe0ff */
[----:B------:R-:W-:Y:S01]  /*5730*/  VIADD R30, R30, 0x1 ;  /* 0x000000011e1e7836 */ /* 0x000fe20000000000 */
[----:B------:R-:W-:Y:S03]  /*5740*/  VOTEU.ALL UP1, P4 ;  /* 0x0000000000ff7886 */ /* 0x000fe60002020000 */
[----:B------:R-:W5:Y:S01]  /*5750*/  @!P1 LDC R0, c[0x0][0xb20] ;  /* 0x0002c800ff009b82 */ /* 0x000f620000000800 */
[----:B------:R-:W-:Y:S01]  /*5760*/  UMOV UR19, UR27 ;  /* 0x0000001b00137c82 */ /* 0x000fe20008000000 */
[----:B------:R-:W-:Y:S01]  /*5770*/  IMAD.U32 R21, RZ, RZ, UR8 ;  /* 0x00000008ff157e24 */ /* 0x000fe2000f8e00ff */
[----:B------:R-:W-:Y:S05]  /*5780*/  UMOV UR20, UR36 ;  /* 0x0000002400147c82 */ /* 0x000fea0008000000 */
[----:B-1----:R-:W1:Y:S01]  /*5790*/  @!P1 LDC R3, c[0x0][0xb0c] ;  /* 0x0002c300ff039b82 */ /* 0x002e620000000800 */
[----:B------:R-:W-:Y:S01]  /*57a0*/  IMAD.U32 R20, RZ, RZ, UR9 ;  /* 0x00000009ff147e24 */ /* 0x000fe2000f8e00ff */
[----:B------:R-:W-:Y:S01]  /*57b0*/  UPRMT UR8, UR37, 0x654, UR17 ;  /* 0x0000065425087896 */ /* 0x000fe20008000011 */
[----:B------:R-:W-:Y:S03]  /*57c0*/  @!P4 R2UR UR13, R21 ;  /* 0x00000000150dc2ca */ /* 0x000fe600000e0000 */
[----:B------:R-:W-:Y:S01]  /*57d0*/  @!P4 R2UR UR12, R20 ;  /* 0x00000000140cc2ca */ /* 0x000fe200000e0000 */
[----:B------:R-:W-:Y:S11]  /*57e0*/  @!P4 IMAD.MOV.U32 R20, RZ, RZ, 0x4000 ;  /* 0x00004000ff14c424 */ /* 0x000ff600078e00ff */
[----:B------:R-:W-:Y:S01]  /*57f0*/  @!UPT UIADD3 URZ, UPT, UPT, URZ, URZ, URZ ;  /* 0x000000fffffff290 */ /* 0x000fe2000fffe0ff */
[----:B------:R1:W-:Y:S01]  /*5800*/  @!UP1 UTMALDG.3D [UR16], [UR12], desc[UR10] ;  /* 0x00000a100c0095b4 */ /* 0x0003e20008011000 */
[----:B------:R1:W-:Y:S02]  /*5810*/  @!P4 SYNCS.ARRIVE.TRANS64.RED.A0TR RZ, [UR6+0x198], R20 ;  /* 0x00019814ffffc9a7 */ /* 0x0003e40008300406 */
[----:B-1----:R-:W-:Y:S01]  /*5820*/  @!P1 ISETP.NE.AND P2, PT, R3, 0x1, PT ;  /* 0x000000010300980c */ /* 0x002fe20003f45270 */
[C---:B--2---:R-:W-:Y:S01]  /*5830*/  @!P1 IMAD.HI.U32 R14, R13.reuse, R14, RZ ;  /* 0x0000000e0d0e9227 */ /* 0x044fe200078e00ff */
[----:B----4-:R-:W-:Y:S03]  /*5840*/  @!P1 ISETP.NE.AND P0, PT, R10, 0x1, PT ;  /* 0x000000010a00980c */ /* 0x010fe60003f05270 */
[C---:B------:R-:W-:Y:S01]  /*5850*/  @!P1 IMAD.HI.U32 R11, R8.reuse, R11, RZ ;  /* 0x0000000b080b9227 */ /* 0x040fe200078e00ff */
[----:B------:R-:W-:Y:S04]  /*5860*/  @!P1 SHF.R.U32.HI R14, RZ, R15, R14 ;  /* 0x0000000fff0e9219 */ /* 0x000fe8000001160e */
[----:B-----5:R-:W-:Y:S01]  /*5870*/  @!P1 SHF.R.U32.HI R9, RZ, R0, R11 ;  /* 0x00000000ff099219 */ /* 0x020fe2000001160b */
[----:B------:R-:W-:Y:S01]  /*5880*/  SYNCS.ARRIVE.TRANS64.RED.A1T0 RZ, [UR8], RZ ;  /* 0x000000ffffff79a7 */ /* 0x000fe20008100408 */
[----:B------:R-:W-:Y:S02]  /*5890*/  @!P1 SEL R14, R13, R14, !P2 ;  /* 0x0000000e0d0e9207 */ /* 0x000fe40005000000 */
[----:B------:R-:W-:Y:S01]  /*58a0*/  @!P1 SEL R9, R8, R9, !P0 ;  /* 0x0000000908099207 */ /* 0x000fe20004000000 */
[----:B------:R-:W1:Y:S04]  /*58b0*/  SYNCS.PHASECHK.TRANS64.TRYWAIT P5, [UR6+0x1b8], R12 ;  /* 0x0001b80cff0075a7 */ /* 0x000e6800080a1106 */
[----:B------:R-:W-:Y:S02]  /*58c0*/  @!P1 IMAD.IADD R0, R9, 0x1, -R14 ;  /* 0x0000000109009824 */ /* 0x000fe400078e0a0e */
[----:B------:R-:W-:Y:S02]  /*58d0*/  @!P1 IMAD.IADD R9, R14, 0x1, -R9 ;  /* 0x000000010e099824 */ /* 0x000fe400078e0a09 */
[----:B------:R-:W-:Y:S02]  /*58e0*/  @!P1 IMAD R13, R0, R3, R13 ;  /* 0x00000003000d9224 */ /* 0x000fe400078e020d */
[----:B------:R-:W-:Y:S01]  /*58f0*/  @!P1 IMAD R8, R9, R10, R8 ;  /* 0x0000000a09089224 */ /* 0x000fe200078e0208 */
[----:B-1----:R-:W-:Y:S06]  /*5900*/  @!P5 BRA `(.L_x_114) ;  /* 0x0000006000d4d947 */ /* 0x002fec0003800000 */
.L_x_235:
[----:B-1----:R-:W-:Y:S01]  /*5910*/  @!P4 IADD3 R3, P0, PT, R32, 0x580, RZ ;  /* 0x000005802003c810 */ /* 0x002fe20007f1e0ff */
[----:B------:R-:W-:Y:S01]  /*5920*/  VOTEU.ALL UP1, P4 ;  /* 0x0000000000ff7886 */ /* 0x000fe20002020000 */
[----:B------:R-:W-:Y:S01]  /*5930*/  UMOV UR20, 0x0 ;  /* 0x0000000000147882 */ /* 0x000fe20000000000 */
[----:B------:R-:W-:Y:S01]  /*5940*/  UMOV UR21, 0x10000000 ;  /* 0x1000000000157882 */ /* 0x000fe20000000000 */
[----:B------:R-:W-:Y:S01]  /*5950*/  @!P4 R2UR UR9, R3 ;  /* 0x000000000309c2ca */ /* 0x000fe200000e0000 */
[----:B------:R-:W-:Y:S01]  /*5960*/  @!P4 IMAD.X R0, RZ, RZ, R33, P0 ;  /* 0x000000ffff00c224 */ /* 0x000fe200000e0621 */
[----:B------:R-:W-:Y:S01]  /*5970*/  @!UP1 UIADD3 UR10, UPT, UPT, UR26, 0x80, URZ ;  /* 0x000000801a0a9890 */ /* 0x000fe2000fffe0ff */
[----:B------:R-:W-:Y:S01]  /*5980*/  ISETP.NE.AND P0, PT, R30, 0x2, PT ;  /* 0x000000021e00780c */ /* 0x000fe20003f05270 */
[----:B------:R-:W-:Y:S01]  /*5990*/  UMOV UR11, UR27 ;  /* 0x0000001b000b7c82 */ /* 0x000fe20008000000 */
[----:B------:R-:W-:Y:S01]  /*59a0*/  UMOV UR12, UR36 ;  /* 0x00000024000c7c82 */ /* 0x000fe20008000000 */
[----:B------:R-:W-:Y:S01]  /*59b0*/  @!P4 R2UR UR8, R0 ;  /* 0x000000000008c2ca */ /* 0x000fe200000e0000 */
[----:B------:R-:W-:Y:S01]  /*59c0*/  IMAD.IADD R20, R8, 0x1, R154 ;  /* 0x0000000108147824 */ /* 0x000fe200078e029a */
[----:B------:R-:W-:Y:S01]  /*59d0*/  @P3 R2UR UR36, R28 ;  /* 0x000000001c2432ca */ /* 0x000fe200000e0000 */
[----:B------:R-:W-:Y:S01]  /*59e0*/  IMAD.IADD R21, R13, 0x1, R156 ;  /* 0x000000010d157824 */ /* 0x000fe200078e029c */
[----:B------:R-:W-:Y:S02]  /*59f0*/  SEL R0, RZ, 0x1, P0 ;  /* 0x00000001ff007807 */ /* 0x000fe40000000000 */
[----:B------:R-:W-:Y:S01]  /*5a00*/  LOP3.LUT R31, R31, 0x1, RZ, 0x3c, !PT ;  /* 0x000000011f1f7812 */ /* 0x000fe200078e3cff */
[----:B------:R-:W-:Y:S01]  /*5a10*/  IMAD.U32 R10, RZ, RZ, UR9 ;  /* 0x00000009ff0a7e24 */ /* 0x000fe2000f8e00ff */
[----:B------:R-:W-:Y:S01]  /*5a20*/  @!UP1 UIADD3 UR9, UPT, UPT, UR6, 0x1a0, URZ ;  /* 0x000001a006099890 */ /* 0x000fe2000fffe0ff */
[----:B------:R-:W-:Y:S02]  /*5a30*/  LOP3.LUT R29, R29, R0, RZ, 0x3c, !PT ;  /* 0x000000001d1d7212 */ /* 0x000fe400078e3cff */
[----:B------:R-:W-:Y:S02]  /*5a40*/  SEL R30, R30, RZ, P0 ;  /* 0x000000ff1e1e7207 */ /* 0x000fe40000000000 */
[----:B------:R-:W-:Y:S01]  /*5a50*/  IMAD.U32 R11, RZ, RZ, UR8 ;  /* 0x00000008ff0b7e24 */ /* 0x000fe2000f8e00ff */
[----:B------:R-:W-:Y:S01]  /*5a60*/  @!P4 R2UR UR18, R10 ;  /* 0x000000000a12c2ca */ /* 0x000fe200000e0000 */
[----:B------:R-:W-:Y:S01]  /*5a70*/  @!UP1 UIADD3 UR8, UPT, UPT, UR6, 0x8400, URZ ;  /* 0x0000840006089890 */ /* 0x000fe2000fffe0ff */
[----:B------:R-:W-:Y:S02]  /*5a80*/  VOTEU.ALL UP1, P4 ;  /* 0x0000000000ff7886 */ /* 0x000fe40002020000 */
[----:B------:R-:W-:Y:S11]  /*5a90*/  @!P4 R2UR UR19, R11 ;  /* 0x000000000b13c2ca */ /* 0x000ff600000e0000 */
[----:B------:R-:W-:Y:S02]  /*5aa0*/  @!UPT UIADD3 URZ, UPT, UPT, URZ, URZ, URZ ;  /* 0x000000fffffff290 */ /* 0x000fe4000fffe0ff */
[----:B------:R4:W-:Y:S01]  /*5ab0*/  @!UP1 UTMALDG.3D [UR8], [UR18], desc[UR20] ;  /* 0x00001408120095b4 */ /* 0x0009e20008011000 */
[----:B------:R4:W-:Y:S01]  /*5ac0*/  @!P4 SYNCS.ARRIVE.TRANS64.RED.A0TR RZ, [UR6+0x1a0], R23 ;  /* 0x0001a017ffffc9a7 */ /* 0x0009e20008300406 */
[----:B------:R-:W-:Y:S01]  /*5ad0*/  UPLOP3.LUT UP1, UPT, UPT, UPT, UPT, 0x80, 0x8 ;  /* 0x000000000008789c */ /* 0x000fe20003f2f070 */
[----:B------:R-:W-:Y:S01]  /*5ae0*/  SYNCS.ARRIVE.TRANS64.RED.A1T0 RZ, [UR7], RZ ;  /* 0x000000ffffff79a7 */ /* 0x000fe20008100407 */
[----:B------:R-:W-:Y:S09]  /*5af0*/  @P3 BRA `(.L_x_115) ;  /* 0xfffffff000f03947 */ /* 0x000ff2000383ffff */
[----:B------:R-:W-:-:S04]  /*5b00*/  SHF.L.U32 R3, R31, 0x1f, RZ ;  /* 0x0000001f1f037819 */ /* 0x000fc800000006ff */
[----:B------:R-:W1:Y:S02]  /*5b10*/  SYNCS.PHASECHK.TRANS64.TRYWAIT P0, [UR6+0x1a8], R3 ;  /* 0x0001a803ff0075a7 */ /* 0x000e640008001106 */
[----:B-1----:R-:W-:Y:S05]  /*5b20*/  @!P0 BRA `(.L_x_116) ;  /* 0x0000006000648947 */ /* 0x002fea0003800000 */
.L_x_237:
[----:B------:R-:W2:Y:S02]  /*5b30*/  SYNCS.PHASECHK.TRANS64.TRYWAIT P0, [UR6+0x1b0], R3 ;  /* 0x0001b003ff0075a7 */ /* 0x000ea40008001106 */
[----:B--2---:R-:W-:Y:S05]  /*5b40*/  @!P0 BRA `(.L_x_117) ;  /* 0x0000006000748947 */ /* 0x004fea0003800000 */
.L_x_239:
[----:B-1----:R-:W-:-:S07]  /*5b50*/  MOV R0, UR6 ;  /* 0x0000000600007c02 */ /* 0x002fce0008000f00 */
.L_x_118:
[----:B-1----:R-:W-:-:S04]  /*5b60*/  SHF.L.U32 R3, R31, 0x1f, RZ ;  /* 0x0000001f1f037819 */ /* 0x002fc800000006ff */
[----:B------:R1:W2:Y:S03]  /*5b70*/  SYNCS.PHASECHK.TRANS64.TRYWAIT P0, [R0+URZ+0x1b8], R3 ;  /* 0x0001b803000075a7 */ /* 0x0002a600080011ff */
[----:B--2---:R-:W-:Y:S05]  /*5b80*/  @!P0 NANOSLEEP.SYNCS 0x989680 ;  /* 0x009896800000895d */ /* 0x004fea0003900000 */
[----:B------:R-:W2:Y:S02]  /*5b90*/  @!P0 SYNCS.PHASECHK.TRANS64 P0, [R0+URZ+0x1b8], R3 ;  /* 0x0001b803000085a7 */ /* 0x000ea400080010ff */
[----:B--2-4-:R-:W-:Y:S05]  /*5ba0*/  @P0 EXIT ;  /* 0x000000000000094d */ /* 0x014fea0003800000 */
[----:B------:R-:W-:Y:S05]  /*5bb0*/  BRA `(.L_x_118) ;  /* 0xfffffffc00e87947 */ /* 0x000fea000383ffff */
.L_x_105:
[----:B------:R-:W-:-:S06]  /*5bc0*/  UISETP.GE.AND UP1, UPT, UR10, 0x4, UPT ;  /* 0x000000040a00788c */ /* 0x000fcc000bf26270 */
[----:B------:R-:W-:-:S13]  /*5bd0*/  PLOP3.LUT P0, PT, PT, PT, UP1, 0x80, 0x8 ;  /* 0x000000000008781c */ /* 0x000fda0003f0f018 */
[----:B------:R-:W-:Y:S05]  /*5be0*/  @!P0 EXIT ;  /* 0x000000000000894d */ /* 0x000fea0003800000 */
[----:B------:R-:W-:Y:S01]  /*5bf0*/  BAR.SYNC.DEFER_BLOCKING 0x6, 0xa0 ;  /* 0x0182800000007b1d */ /* 0x000fe20000010000 */
[C---:B------:R-:W-:Y:S01]  /*5c00*/  IMAD.SHL.U32 R5, R170.reuse, 0x40, RZ ;  /* 0x00000040aa057824 */ /* 0x040fe200078e00ff */
[C---:B------:R-:W-:Y:S01]  /*5c10*/  LOP3.LUT R161, R170.reuse, 0x1, RZ, 0xc0, !PT ;  /* 0x00000001aaa17812 */ /* 0x040fe200078ec0ff */
[C---:B------:R-:W-:Y:S02]  /*5c20*/  IMAD.U32 R2, R170.reuse, 0x10000, RZ ;  /* 0x00010000aa027824 */ /* 0x040fe400078e00ff */
[----:B------:R-:W-:Y:S02]  /*5c30*/  HFMA2 R167, -RZ, RZ, 0, 5.9604644775390625e-08 ;  /* 0x00000001ffa77431 */ /* 0x000fe400000001ff */
[----:B------:R-:W-:Y:S01]  /*5c40*/  IMAD.SHL.U32 R160, R170, 0x8, RZ ;  /* 0x00000008aaa07824 */ /* 0x000fe200078e00ff */
[----:B------:R-:W-:Y:S01]  /*5c50*/  UMOV UR48, 0x400 ;  /* 0x0000040000307882 */ /* 0x000fe20000000000 */
[----:B------:R-:W1:Y:S01]  /*5c60*/  LDC R159, c[0x0][0x370] ;  /* 0x0000dc00ff9f7b82 */ /* 0x000e620000000800 */
[----:B------:R-:W-:Y:S01]  /*5c70*/  ULEA UR48, UR37, UR48, 0x18 ;  /* 0x0000003025307291 */ /* 0x000fe2000f8ec0ff */
[----:B------:R-:W-:Y:S01]  /*5c80*/  ISETP.NE.U32.AND P0, PT, R161, 0x1, PT ;  /* 0x00000001a100780c */ /* 0x000fe20003f05070 */
[----:B------:R-:W-:Y:S01]  /*5c90*/  IMAD.MOV.U32 R169, RZ, RZ, 0x2 ;  /* 0x00000002ffa97424 */ /* 0x000fe200078e00ff */
[----:B------:R-:W-:Y:S01]  /*5ca0*/  LOP3.LUT R7, R5, 0x1c0, RZ, 0xc0, !PT ;  /* 0x000001c005077812 */ /* 0x000fe200078ec0ff */
[----:B------:R-:W-:Y:S01]  /*5cb0*/  UIADD3 UR4, UPT, UPT, UR48, 0x400, URZ ;  /* 0x0000040030047890 */ /* 0x000fe2000fffe0ff */
[----:B------:R-:W-:Y:S01]  /*5cc0*/  LOP3.LUT R2, R2, 0x600000, RZ, 0xc0, !PT ;  /* 0x0060000002027812 */ /* 0x000fe200078ec0ff */
[----:B------:R-:W-:Y:S01]  /*5cd0*/  IMAD.MOV.U32 R168, RZ, RZ, 0x4 ;  /* 0x00000004ffa87424 */ /* 0x000fe200078e00ff */
[----:B------:R-:W2:Y:S01]  /*5ce0*/  LDC R74, c[0x0][0xb0c] ;  /* 0x0002c300ff4a7b82 */ /* 0x000ea20000000800 */
[----:B------:R-:W-:Y:S01]  /*5cf0*/  R2P PR, R170, 0x6 ;  /* 0x00000006aa007804 */ /* 0x000fe20000000000 */
[----:B------:R-:W-:Y:S01]  /*5d00*/  IMAD.MOV.U32 R79, RZ, RZ, RZ ;  /* 0x000000ffff4f7224 */ /* 0x000fe200078e00ff */
[----:B------:R-:W-:Y:S01]  /*5d10*/  LOP3.LUT R160, R7, 0x38, R160, 0xf8, !PT ;  /* 0x0000003807a07812 */ /* 0x000fe200078ef8a0 */
[----:B------:R-:W-:Y:S01]  /*5d20*/  IMAD.MOV.U32 R166, RZ, RZ, RZ ;  /* 0x000000ffffa67224 */ /* 0x000fe200078e00ff */
[----:B------:R-:W-:Y:S01]  /*5d30*/  P2R R0, PR, RZ, 0x1 ;  /* 0x00000001ff007803 */ /* 0x000fe20000000000 */
[----:B------:R-:W-:Y:S01]  /*5d40*/  IMAD.MOV.U32 R173, RZ, RZ, RZ ;  /* 0x000000ffffad7224 */ /* 0x000fe200078e00ff */
[----:B------:R-:W-:Y:S01]  /*5d50*/  LOP3.LUT R160, R160, 0x1e00, R5, 0xf8, !PT ;  /* 0x00001e00a0a07812 */ /* 0x000fe200078ef805 */
[----:B------:R-:W3:Y:S01]  /*5d60*/  LDC R157, c[0x0][0xb20] ;  /* 0x0002c800ff9d7b82 */ /* 0x000ee20000000800 */
[----:B------:R-:W4:Y:S01]  /*5d70*/  LDS R3, [UR48+0x260] ;  /* 0x00026030ff037984 */ /* 0x000f220008000800 */
[----:B------:R-:W-:Y:S01]  /*5d80*/  LOP3.LUT R170, R170, 0x60, RZ, 0xc0, !PT ;  /* 0x00000060aaaa7812 */ /* 0x000fe200078ec0ff */
[----:B------:R-:W-:Y:S01]  /*5d90*/  IMAD.U32 R163, RZ, RZ, UR4 ;  /* 0x00000004ffa37e24 */ /* 0x000fe2000f8e00ff */
[----:B------:R-:W-:Y:S01]  /*5da0*/  MOV R165, RZ ;  /* 0x000000ff00a57202 */ /* 0x000fe20000000f00 */
[----:B------:R-:W1:Y:S01]  /*5db0*/  LDCU.64 UR52, c[0x0][0x348] ;  /* 0x00006900ff3477ac */ /* 0x000e620008000a00 */
[----:B------:R-:W-:-:S02]  /*5dc0*/  SEL R169, R169, 0xfffffffe, !P1 ;  /* 0xfffffffea9a97807 */ /* 0x000fc40004800000 */
[----:B------:R-:W1:Y:S01]  /*5dd0*/  LDC R73, c[0x0][0xb30] ;  /* 0x0002cc00ff497b82 */ /* 0x000e620000000800 */
[----:B------:R-:W-:Y:S01]  /*5de0*/  SEL R168, R168, 0xfffffffc, !P2 ;  /* 0xfffffffca8a87807 */ /* 0x000fe20005000000 */
[----:B------:R-:W1:Y:S01]  /*5df0*/  LDCU.64 UR38, c[0x0][0x888] ;  /* 0x00011100ff2677ac */ /* 0x000e620008000a00 */
[----:B------:R-:W1:Y:S05]  /*5e00*/  LDCU.64 UR44, c[0x0][0x890] ;  /* 0x00011200ff2c77ac */ /* 0x000e6a0008000a00 */
[----:B------:R-:W1:Y:S01]  /*5e10*/  LDC.64 R152, c[0x0][0xb10] ;  /* 0x0002c400ff987b82 */ /* 0x000e620000000a00 */
[----:B------:R-:W-:Y:S01]  /*5e20*/  UMOV UR50, URZ ;  /* 0x000000ff00327c82 */ /* 0x000fe20008000000 */
[----:B------:R-:W-:-:S06]  /*5e30*/  UMOV UR49, URZ ;  /* 0x000000ff00317c82 */ /* 0x000fcc0008000000 */
[----:B------:R-:W1:Y:S08]  /*5e40*/  LDC.64 R70, c[0x0][0xb18] ;  /* 0x0002c600ff467b82 */ /* 0x000e700000000a00 */
[----:B------:R-:W1:Y:S08]  /*5e50*/  LDC.64 R68, c[0x0][0xb28] ;  /* 0x0002ca00ff447b82 */ /* 0x000e700000000a00 */
[----:B------:R-:W1:Y:S01]  /*5e60*/  LDC.64 R150, c[0x0][0x8b0] ;  /* 0x00022c00ff967b82 */ /* 0x000e620000000a00 */
[----:B----4-:R-:W-:-:S07]  /*5e70*/  IMAD.IADD R2, R3, 0x1, R2 ;  /* 0x0000000103027824 */ /* 0x010fce00078e0202 */
[----:B------:R-:W4:Y:S08]  /*5e80*/  LDC.64 R148, c[0x0][0x8a8] ;  /* 0x00022a00ff947b82 */ /* 0x000f300000000a00 */
[----:B--23--:R-:W1:Y:S02]  /*5e90*/  LDC R158, c[0x0][0x374] ;  /* 0x0000dd00ff9e7b82 */ /* 0x00ce640000000800 */
.L_x_155:
[----:B------:R-:W-:Y:S02]  /*5ea0*/  LEA R0, R173, UR48, 0x3 ;  /* 0x00000030ad007c11 */ /* 0x000fe4000f8e18ff */
[----:B------:R-:W-:Y:S02]  /*5eb0*/  SHF.L.U32 R3, R165, 0x1f, RZ ;  /* 0x0000001fa5037819 */ /* 0x000fe400000006ff */
[----:B-1----:R-:W-:Y:S02]  /*5ec0*/  LEA R16, R173, UR48, 0x4 ;  /* 0x00000030ad107c11 */ /* 0x002fe4000f8e20ff */
[----:B------:R-:W2:Y:S02]  /*5ed0*/  SYNCS.PHASECHK.TRANS64.TRYWAIT P0, [R0+URZ+0x1d0], R3 ;  /* 0x0001d003000075a7 */ /* 0x000ea400080011ff */
[----:B--2---:R-:W-:Y:S05]  /*5ee0*/  @!P0 BRA `(.L_x_119) ;  /* 0x0000005c00a48947 */ /* 0x004fea0003800000 */
.L_x_240:
[----:B------:R-:W3:Y:S01]  /*5ef0*/  LDC.64 R14, c[0x0][0xb10] ;  /* 0x0002c400ff0e7b82 */ /* 0x000ee20000000a00 */
[----:B------:R-:W4:Y:S01]  /*5f00*/  LDS.128 R16, [R16+0x240] ;  /* 0x0002400010107984 */ /* 0x000f220000000c00 */
[----:B-1----:R-:W-:Y:S01]  /*5f10*/  ISETP.NE.AND P1, PT, R73, 0x1, PT ;  /* 0x000000014900780c */ /* 0x002fe20003f25270 */
[----:B--2---:R-:W-:Y:S01]  /*5f20*/  VIADD R0, R0, 0x1e0 ;  /* 0x000001e000007836 */ /* 0x004fe20000000000 */
[----:B------:R-:W-:Y:S04]  /*5f30*/  ISETP.GE.AND P0, PT, R72, 0x1, PT ;  /* 0x000000014800780c */ /* 0x000fe80003f06270 */
[----:B------:R-:W1:Y:S01]  /*5f40*/  LDC.64 R12, c[0x0][0xb18] ;  /* 0x0002c600ff0c7b82 */ /* 0x000e620000000a00 */
[----:B------:R-:W-:Y:S01]  /*5f50*/  PRMT R0, RZ, 0x654, R0 ;  /* 0x00000654ff007816 */ /* 0x000fe20000000000 */
[----:B------:R-:W-:Y:S01]  /*5f60*/  @!PT LDS RZ, [RZ] ;  /* 0x00000000fffff984 */ /* 0x000fe20000000800 */
[----:B------:R-:W-:Y:S01]  /*5f70*/  @!PT LDS RZ, [RZ] ;  /* 0x00000000fffff984 */ /* 0x000fe20000000800 */
[----:B------:R-:W-:Y:S01]  /*5f80*/  @!PT LDS RZ, [RZ] ;  /* 0x00000000fffff984 */ /* 0x000fe20000000800 */
[----:B------:R-:W-:Y:S01]  /*5f90*/  @!PT LDS RZ, [RZ] ;  /* 0x00000000fffff984 */ /* 0x000fe20000000800 */
[----:B------:R2:W-:Y:S06]  /*5fa0*/  MEMBAR.ALL.CTA ;  /* 0x0000000000007992 */ /* 0x0005ec0000008000 */
[----:B--2---:R-:W2:Y:S01]  /*5fb0*/  FENCE.VIEW.ASYNC.S ;  /* 0x00000000000073c6 */ /* 0x004ea20000000000 */
[----:B------:R-:W1:Y:S08]  /*5fc0*/  @!P1 LDC R11, c[0x0][0xb20] ;  /* 0x0002c800ff0b9b82 */ /* 0x000e700000000800 */
[----:B------:R-:W1:Y:S01]  /*5fd0*/  @!P1 LDC R10, c[0x0][0xb0c] ;  /* 0x0002c300ff0a9b82 */ /* 0x000e620000000800 */
[----:B--2---:R2:W-:Y:S01]  /*5fe0*/  SYNCS.ARRIVE.TRANS64.RED.A1T0 RZ, [R0+URZ], RZ ;  /* 0x000000ff00ff79a7 */ /* 0x0045e200081004ff */
[----:B----4-:R-:W-:Y:S04]  /*5ff0*/  LOP3.LUT P4, RZ, R18, 0x1, RZ, 0xc0, !PT ;  /* 0x0000000112ff7812 */ /* 0x010fe8000788c0ff */
[----:B------:R-:W-:Y:S09]  /*6000*/  P2R R171, PR, RZ, 0x10 ;  /* 0x00000010ffab7803 */ /* 0x000ff20000000000 */
[----:B------:R-:W-:Y:S02]  /*6010*/  @P4 MOV R77, R16 ;  /* 0x00000010004d4202 */ /* 0x000fe40000000f00 */
[----:B------:R-:W-:Y:S01]  /*6020*/  @P4 LOP3.LUT R75, R17, 0xffff, RZ, 0xc0, !PT ;  /* 0x0000ffff114b4812 */ /* 0x000fe200078ec0ff */
[----:B--23--:R-:W-:Y:S06]  /*6030*/  @!P0 BRA `(.L_x_120) ;  /* 0x0000000000a48947 */ /* 0x00cfec0003800000 */
[----:B------:R-:W-:Y:S01]  /*6040*/  IMAD.HI.U32 R24, R158, R71, RZ ;  /* 0x000000479e187227 */ /* 0x000fe200078e00ff */
[----:B------:R-:W-:Y:S02]  /*6050*/  ISETP.NE.AND P0, PT, R70, 0x1, PT ;  /* 0x000000014600780c */ /* 0x000fe40003f05270 */
[----:B------:R-:W-:Y:S01]  /*6060*/  ISETP.NE.AND P2, PT, R72, 0x1, PT ;  /* 0x000000014800780c */ /* 0x000fe20003f45270 */
[-C--:B------:R-:W-:Y:S01]  /*6070*/  IMAD.HI.U32 R22, R159, R152.reuse, RZ ;  /* 0x000000989f167227 */ /* 0x080fe200078e00ff */
[----:B------:R-:W-:Y:S02]  /*6080*/  SHF.R.U32.HI R23, RZ, R157, R24 ;  /* 0x0000009dff177219 */ /* 0x000fe40000011618 */
[----:B------:R-:W-:Y:S01]  /*6090*/  ISETP.NE.AND P3, PT, R74, 0x1, PT ;  /* 0x000000014a00780c */ /* 0x000fe20003f65270 */
[----:B------:R-:W-:Y:S01]  /*60a0*/  IMAD.HI.U32 R28, R75, R71, RZ ;  /* 0x000000474b1c7227 */ /* 0x000fe200078e00ff */
[----:B------:R-:W-:Y:S02]  /*60b0*/  SHF.R.U32.HI R22, RZ, R153, R22 ;  /* 0x00000099ff167219 */ /* 0x000fe40000011616 */
[----:B------:R-:W-:Y:S01]  /*60c0*/  SEL R3, R158, R23, !P0 ;  /* 0x000000179e037207 */ /* 0x000fe20004000000 */
[----:B------:R-:W-:Y:S01]  /*60d0*/  IMAD.HI.U32 R26, R77, R152, RZ ;  /* 0x000000984d1a7227 */ /* 0x000fe200078e00ff */
[----:B------:R-:W-:Y:S03]  /*60e0*/  SEL R7, R159, R22, !P3 ;  /* 0x000000169f077207 */ /* 0x000fe60005800000 */
[-C--:B------:R-:W-:Y:S01]  /*60f0*/  IMAD.HI.U32 R22, R3, R68.reuse, RZ ;  /* 0x0000004403167227 */ /* 0x080fe200078e00ff */
[----:B------:R-:W-:Y:S03]  /*6100*/  SHF.R.U32.HI R26, RZ, R153, R26 ;  /* 0x00000099ff1a7219 */ /* 0x000fe6000001161a */
[----:B------:R-:W-:Y:S01]  /*6110*/  IMAD.HI.U32 R24, R7, R68, RZ ;  /* 0x0000004407187227 */ /* 0x000fe200078e00ff */
[----:B------:R-:W-:Y:S02]  /*6120*/  @P2 SHF.R.U32.HI R3, RZ, R69, R22 ;  /* 0x00000045ff032219 */ /* 0x000fe40000011616 */
[----:B------:R-:W-:Y:S02]  /*6130*/  SHF.R.U32.HI R22, RZ, R157, R28 ;  /* 0x0000009dff167219 */ /* 0x000fe4000001161c */
[----:B------:R-:W-:Y:S01]  /*6140*/  @P2 SHF.R.U32.HI R7, RZ, R69, R24 ;  /* 0x00000045ff072219 */ /* 0x000fe20000011618 */
[C---:B------:R-:W-:Y:S01]  /*6150*/  IMAD R4, R72.reuse, R3, RZ ;  /* 0x0000000348047224 */ /* 0x040fe200078e02ff */
[----:B------:R-:W-:Y:S02]  /*6160*/  SEL R5, R75, R22, !P0 ;  /* 0x000000164b057207 */ /* 0x000fe40004000000 */
[----:B------:R-:W-:Y:S01]  /*6170*/  SEL R3, R77, R26, !P3 ;  /* 0x0000001a4d037207 */ /* 0x000fe20005800000 */
[----:B------:R-:W-:Y:S01]  /*6180*/  IMAD R6, R72, R7, RZ ;  /* 0x0000000748067224 */ /* 0x000fe200078e02ff */
[C---:B------:R-:W-:Y:S01]  /*6190*/  ISETP.GE.AND P0, PT, R5.reuse, R4, PT ;  /* 0x000000040500720c */ /* 0x040fe20003f06270 */
[----:B------:R-:W-:Y:S03]  /*61a0*/  IMAD.HI.U32 R8, R5, R68, RZ ;  /* 0x0000004405087227 */ /* 0x000fe600078e00ff */
[----:B------:R-:W-:Y:S01]  /*61b0*/  ISETP.GE.OR P0, PT, R3, R6, P0 ;  /* 0x000000060300720c */ /* 0x000fe20000706670 */
[----:B------:R-:W-:Y:S01]  /*61c0*/  IMAD.MOV R6, RZ, RZ, -R3 ;  /* 0x000000ffff067224 */ /* 0x000fe200078e0a03 */
[-C--:B------:R-:W-:Y:S03]  /*61d0*/  SHF.R.U32.HI R8, RZ, R69.reuse, R8 ;  /* 0x00000045ff087219 */ /* 0x080fe60000011608 */
[----:B------:R-:W-:Y:S01]  /*61e0*/  IMAD R77, R74, R6, R77 ;  /* 0x000000064a4d7224 */ /* 0x000fe200078e024d */
[----:B------:R-:W-:Y:S05]  /*61f0*/  SEL R9, R5, R8, !P2 ;  /* 0x0000000805097207 */ /* 0x000fea0005000000 */
[----:B------:R-:W-:Y:S02]  /*6200*/  IMAD.MOV R8, RZ, RZ, -R9 ;  /* 0x000000ffff087224 */ /* 0x000fe400078e0a09 */
[C---:B------:R-:W-:Y:S04]  /*6210*/  @!P0 IMAD.HI.U32 R4, R3.reuse, R68, RZ ;  /* 0x0000004403048227 */ /* 0x040fe800078e00ff */
[----:B------:R-:W-:Y:S01]  /*6220*/  IMAD R8, R72, R8, R5 ;  /* 0x0000000848087224 */ /* 0x000fe200078e0205 */
[----:B------:R-:W-:Y:S04]  /*6230*/  @!P0 SHF.R.U32.HI R4, RZ, R69, R4 ;  /* 0x00000045ff048219 */ /* 0x000fe80000011604 */
[----:B------:R-:W-:Y:S02]  /*6240*/  @!P0 SEL R0, R3, R4, !P2 ;  /* 0x0000000403008207 */ /* 0x000fe40005000000 */
[----:B------:R-:W-:Y:S02]  /*6250*/  IADD3 R4, PT, PT, -R5, RZ, RZ ;  /* 0x000000ff05047210 */ /* 0x000fe40007ffe1ff */
[----:B------:R-:W-:Y:S01]  /*6260*/  @!P0 IADD3 R9, PT, PT, R9, -R0, RZ ;  /* 0x8000000009098210 */ /* 0x000fe20007ffe0ff */
[----:B------:R-:W-:Y:S02]  /*6270*/  @!P0 IMAD R0, R7, R8, R0 ;  /* 0x0000000807008224 */ /* 0x000fe400078e0200 */
[----:B------:R-:W-:Y:S02]  /*6280*/  IMAD R75, R70, R4, R75 ;  /* 0x00000004464b7224 */ /* 0x000fe400078e024b */
[----:B------:R-:W-:Y:S02]  /*6290*/  @!P0 IMAD R5, R9, R72, R3 ;  /* 0x0000004809058224 */ /* 0x000fe400078e0203 */
[----:B------:R-:W-:Y:S04]  /*62a0*/  @!P0 IMAD.MOV.U32 R3, RZ, RZ, R0 ;  /* 0x000000ffff038224 */ /* 0x000fe800078e0000 */
[----:B------:R-:W-:Y:S02]  /*62b0*/  IMAD R77, R3, R74, R77 ;  /* 0x0000004a034d7224 */ /* 0x000fe400078e024d */
[----:B------:R-:W-:Y:S07]  /*62c0*/  IMAD R75, R5, R70, R75 ;  /* 0x00000046054b7224 */ /* 0x000fee00078e024b */
.L_x_120:
[----:B-1----:R-:W-:Y:S01]  /*62d0*/  @!P1 ISETP.NE.AND P0, PT, R12, 0x1, PT ;  /* 0x000000010c00980c */ /* 0x002fe20003f05270 */
[----:B------:R-:W-:Y:S01]  /*62e0*/  @!P1 IMAD.HI.U32 R4, R75, R13, RZ ;  /* 0x0000000d4b049227 */ /* 0x000fe200078e00ff */
[----:B------:R-:W-:Y:S01]  /*62f0*/  R2UR UR42, R21 ;  /* 0x00000000152a72ca */ /* 0x000fe200000e0000 */
[----:B------:R-:W-:Y:S01]  /*6300*/  BSSY.RECONVERGENT B6, `(.L_x_121) ;  /* 0x0000031000067945 */ /* 0x000fe20003800200 */
[----:B------:R-:W-:Y:S01]  /*6310*/  R2UR UR41, R20 ;  /* 0x00000000142972ca */ /* 0x000fe200000e0000 */
[----:B------:R-:W-:Y:S01]  /*6320*/  @!P1 IMAD.HI.U32 R0, R77, R14, RZ ;  /* 0x0000000e4d009227 */ /* 0x000fe200078e00ff */
[----:B------:R-:W-:Y:S02]  /*6330*/  @!P1 SHF.R.U32.HI R4, RZ, R11, R4 ;  /* 0x0000000bff049219 */ /* 0x000fe40000011604 */
[----:B------:R-:W-:Y:S01]  /*6340*/  @!P1 ISETP.NE.AND P2, PT, R10, 0x1, PT ;  /* 0x000000010a00980c */ /* 0x000fe20003f45270 */
[----:B------:R-:W-:Y:S01]  /*6350*/  VIADD R173, R173, 0x1 ;  /* 0x00000001adad7836 */ /* 0x000fe20000000000 */
[----:B------:R-:W-:Y:S02]  /*6360*/  @!P1 SEL R3, R75, R4, !P0 ;  /* 0x000000044b039207 */ /* 0x000fe40004000000 */
[----:B------:R-:W-:Y:S02]  /*6370*/  @!P1 SHF.R.U32.HI R0, RZ, R15, R0 ;  /* 0x0000000fff009219 */ /* 0x000fe40000011600 */
[----:B------:R-:W-:Y:S01]  /*6380*/  LOP3.LUT P0, RZ, R163, 0x3f0, RZ, 0xc0, !PT ;  /* 0x000003f0a3ff7812 */ /* 0x000fe2000780c0ff */
[----:B------:R-:W-:Y:S01]  /*6390*/  USHF.L.U32 UR42, UR42, 0x7, URZ ;  /* 0x000000072a2a7899 */ /* 0x000fe200080006ff */
[----:B------:R-:W-:Y:S01]  /*63a0*/  @!P1 SEL R4, R77, R0, !P2 ;  /* 0x000000004d049207 */ /* 0x000fe20005000000 */
[----:B------:R-:W-:Y:S01]  /*63b0*/  UIMAD UR41, UR41, 0xc0, URZ ;  /* 0x000000c0292978a4 */ /* 0x000fe2000f8e02ff */
[----:B------:R-:W-:Y:S03]  /*63c0*/  @P4 SHF.R.U32.HI R164, RZ, 0x10, R17 ;  /* 0x00000010ffa44819 */ /* 0x000fe60000011611 */
[----:B------:R-:W-:Y:S02]  /*63d0*/  @!P1 IMAD.IADD R0, R3, 0x1, -R4 ;  /* 0x0000000103009824 */ /* 0x000fe400078e0a04 */
[----:B------:R-:W-:Y:S02]  /*63e0*/  @!P1 IMAD.IADD R3, R4, 0x1, -R3 ;  /* 0x0000000104039824 */ /* 0x000fe400078e0a03 */
[----:B------:R-:W-:Y:S02]  /*63f0*/  @!P1 IMAD R77, R0, R10, R77 ;  /* 0x0000000a004d9224 */ /* 0x000fe400078e024d */
[----:B------:R-:W-:Y:S01]  /*6400*/  @!P1 IMAD R75, R3, R12, R75 ;  /* 0x0000000c034b9224 */ /* 0x000fe200078e024b */
[----:B------:R-:W-:Y:S06]  /*6410*/  @!P0 BRA `(.L_x_122) ;  /* 0x00000000007c8947 */ /* 0x000fec0003800000 */
[----:B------:R-:W1:Y:S01]  /*6420*/  LDCU.64 UR8, c[0x4][0x80] ;  /* 0x01001000ff0877ac */ /* 0x000e620008000a00 */
[----:B------:R-:W-:Y:S01]  /*6430*/  MOV R16, 0x0 ;  /* 0x0000000000107802 */ /* 0x000fe20000000f00 */
[----:B------:R-:W-:Y:S02]  /*6440*/  HFMA2 R12, -RZ, RZ, 0, 5.9604644775390625e-08 ;  /* 0x00000001ff0c7431 */ /* 0x000fe400000001ff */
[----:B------:R-:W-:Y:S01]  /*6450*/  IMAD.MOV.U32 R8, RZ, RZ, 0x70 ;  /* 0x00000070ff087424 */ /* 0x000fe200078e00ff */
[----:B------:R2:W3:Y:S01]  /*6460*/  LDC.64 R14, c[0x4][R16] ;  /* 0x01000000100e7b82 */ /* 0x0004e20000000a00 */
[----:B------:R-:W4:Y:S01]  /*6470*/  LDCU.64 UR6, c[0x4][0x88] ;  /* 0x01001100ff0677ac */ /* 0x000f220008000a00 */
[----:B------:R-:W-:Y:S01]  /*6480*/  IMAD.MOV.U32 R13, RZ, RZ, RZ ;  /* 0x000000ffff0d7224 */ /* 0x000fe200078e00ff */
[----:B------:R-:W2:Y:S01]  /*6490*/  LDCU.64 UR4, c[0x4][0x8] ;  /* 0x01000100ff0477ac */ /* 0x000ea20008000a00 */
[----:B-1----:R-:W-:Y:S01]  /*64a0*/  MOV R5, UR9 ;  /* 0x0000000900057c02 */ /* 0x002fe20008000f00 */
[----:B------:R-:W-:Y:S01]  /*64b0*/  IMAD.U32 R4, RZ, RZ, UR8 ;  /* 0x00000008ff047e24 */ /* 0x000fe2000f8e00ff */
[----:B----4-:R-:W-:Y:S01]  /*64c0*/  MOV R7, UR7 ;  /* 0x0000000700077c02 */ /* 0x010fe20008000f00 */
[----:B------:R-:W-:Y:S01]  /*64d0*/  IMAD.U32 R6, RZ, RZ, UR6 ;  /* 0x00000006ff067e24 */ /* 0x000fe2000f8e00ff */
[----:B--2---:R-:W-:Y:S01]  /*64e0*/  MOV R11, UR5 ;  /* 0x00000005000b7c02 */ /* 0x004fe20008000f00 */
[----:B------:R-:W-:Y:S02]  /*64f0*/  IMAD.U32 R10, RZ, RZ, UR4 ;  /* 0x00000004ff0a7e24 */ /* 0x000fe4000f8e00ff */
[----:B------:R-:W-:Y:S07]  /*6500*/  LEPC R20, `(.L_x_123) ;  /* 0x000000001014794e */ /* 0x000fee0000000000 */
[----:B---3-5:R-:W-:Y:S05]  /*6510*/  CALL.ABS.NOINC R14 ;  /* 0x000000000e007343 */ /* 0x028fea0003c00000 */
.L_x_123:
[----:B------:R-:W1:Y:S01]  /*6520*/  LDCU.64 UR8, c[0x4][0x80] ;  /* 0x01001000ff0877ac */ /* 0x000e620008000a00 */
[----:B------:R-:W2:Y:S01]  /*6530*/  LDC.64 R16, c[0x4][R16] ;  /* 0x0100000010107b82 */ /* 0x000ea20000000a00 */
[----:B------:R-:W-:Y:S02]  /*6540*/  HFMA2 R12, -RZ, RZ, 0, 5.9604644775390625e-08 ;  /* 0x00000001ff0c7431 */ /* 0x000fe400000001ff */
[----:B------:R-:W-:Y:S02]  /*6550*/  IMAD.MOV.U32 R8, RZ, RZ, 0x70 ;  /* 0x00000070ff087424 */ /* 0x000fe400078e00ff */
[----:B------:R-:W-:Y:S01]  /*6560*/  IMAD.MOV.U32 R13, RZ, RZ, RZ ;  /* 0x000000ffff0d7224 */ /* 0x000fe200078e00ff */
[----:B------:R-:W3:Y:S01]  /*6570*/  LDCU.64 UR6, c[0x4][0x88] ;  /* 0x01001100ff0677ac */ /* 0x000ee20008000a00 */
[----:B------:R-:W4:Y:S01]  /*6580*/  LDCU.64 UR4, c[0x4][0x8] ;  /* 0x01000100ff0477ac */ /* 0x000f220008000a00 */
[----:B-1----:R-:W-:Y:S02]  /*6590*/  MOV R4, UR8 ;  /* 0x0000000800047c02 */ /* 0x002fe40008000f00 */
[----:B------:R-:W-:Y:S02]  /*65a0*/  MOV R5, UR9 ;  /* 0x0000000900057c02 */ /* 0x000fe40008000f00 */
[----:B---3--:R-:W-:Y:S01]  /*65b0*/  MOV R7, UR7 ;  /* 0x0000000700077c02 */ /* 0x008fe20008000f00 */
[----:B------:R-:W-:Y:S01]  /*65c0*/  IMAD.U32 R6, RZ, RZ, UR6 ;  /* 0x00000006ff067e24 */ /* 0x000fe2000f8e00ff */
[----:B----4-:R-:W-:Y:S01]  /*65d0*/  MOV R11, UR5 ;  /* 0x00000005000b7c02 */ /* 0x010fe20008000f00 */
[----:B------:R-:W-:Y:S02]  /*65e0*/  IMAD.U32 R10, RZ, RZ, UR4 ;  /* 0x00000004ff0a7e24 */ /* 0x000fe4000f8e00ff */
[----:B------:R-:W-:Y:S07]  /*65f0*/  LEPC R20, `(.L_x_122) ;  /* 0x000000001014794e */ /* 0x000fee0000000000 */
[----:B--2---:R-:W-:Y:S05]  /*6600*/  CALL.ABS.NOINC R16 ;  /* 0x0000000010007343 */ /* 0x004fea0003c00000 */
.L_x_122:
[----:B------:R-:W-:Y:S05]  /*6610*/  BSYNC.RECONVERGENT B6 ;  /* 0x0000000000067941 */ /* 0x000fea0003800200 */
.L_x_121:
[----:B------:R-:W-:Y:S01]  /*6620*/  ISETP.NE.U32.AND P4, PT, R150, RZ, PT ;  /* 0x000000ff9600720c */ /* 0x000fe20003f85070 */
[----:B------:R-:W-:Y:S01]  /*6630*/  UISETP.NE.AND UP2, UPT, UR51, URZ, UPT ;  /* 0x000000ff3300728c */ /* 0x000fe2000bf45270 */
[----:B------:R-:W-:Y:S01]  /*6640*/  ISETP.NE.U32.AND P2, PT, RZ, UR38, PT ;  /* 0x00000026ff007c0c */ /* 0x000fe2000bf45070 */
[----:B------:R-:W-:Y:S01]  /*6650*/  UISETP.NE.U32.AND UP1, UPT, UR44, URZ, UPT ;  /* 0x000000ff2c00728c */ /* 0x000fe2000bf25070 */
[----:B------:R-:W-:Y:S01]  /*6660*/  ISETP.NE.AND.EX P4, PT, R151, RZ, PT, P4 ;  /* 0x000000ff9700720c */ /* 0x000fe20003f85340 */
[----:B------:R-:W-:Y:S01]  /*6670*/  UPLOP3.LUT UP0, UPT, UPT, UPT, UPT, 0x40, 0x4 ;  /* 0x000000000004789c */ /* 0x000fe20003f0e870 */
[----:B------:R-:W-:Y:S01]  /*6680*/  ISETP.NE.AND.EX P2, PT, RZ, UR39, PT, P2 ;  /* 0x00000027ff007c0c */ /* 0x000fe2000bf45320 */
[----:B------:R-:W-:Y:S01]  /*6690*/  UISETP.NE.AND.EX UP1, UPT, UR45, URZ, UPT, UP1 ;  /* 0x000000ff2d00728c */ /* 0x000fe2000bf25310 */
[----:B------:R-:W-:Y:S04]  /*66a0*/  PLOP3.LUT P1, PT, PT, PT, UP2, 0x80, 0x8 ;  /* 0x000000000008781c */ /* 0x000fe80003f2f028 */
[----:B------:R-:W-:Y:S06]  /*66b0*/  @UP2 UPLOP3.LUT UP0, UPT, UPT, UPT, UP1, 0x80, 0x8 ;  /* 0x000000000008289c */ /* 0x000fec0003f0f010 */
[----:B------:R-:W-:Y:S01]  /*66c0*/  PLOP3.LUT P0, PT, PT, PT, UP0, 0x80, 0x8 ;  /* 0x000000000008781c */ /* 0x000fe20003f0f008 */
[----:B------:R-:W-:Y:S01]  /*66d0*/  @!UPT UIADD3 URZ, UPT, UPT, URZ, URZ, URZ ;  /* 0x000000fffffff290 */ /* 0x000fe2000fffe0ff */
[----:B------:R-:W-:Y:S11]  /*66e0*/  BRA.U !UP1, `(.L_x_124) ;  /* 0x0000000109387547 */ /* 0x000ff6000b800000 */
[----:B------:R-:W-:Y:S01]  /*66f0*/  UISETP.NE.U32.AND UP0, UPT, UR38, URZ, UPT ;  /* 0x000000ff2600728c */ /* 0x000fe2000bf05070 */
[----:B------:R-:W-:Y:S02]  /*6700*/  HFMA2 R0, -RZ, RZ, 0, 5.9604644775390625e-08 ;  /* 0x00000001ff007431 */ /* 0x000fe400000001ff */
[----:B------:R-:W-:Y:S01]  /*6710*/  IMAD.MOV.U32 R155, RZ, RZ, 0x1 ;  /* 0x00000001ff9b7424 */ /* 0x000fe200078e00ff */
[----:B------:R-:W-:Y:S06]  /*6720*/  UISETP.NE.AND.EX UP0, UPT, UR39, URZ, UPT, UP0 ;  /* 0x000000ff2700728c */ /* 0x000fec000bf05300 */
        /* <DEDUP_REMOVED lines=9> */
[----:B-12---:R-:W-:Y:S02]  /*67c0*/  @!P3 IMAD.U32 R81, RZ, RZ, UR4 ;  /* 0x00000004ff51be24 */ /* 0x006fe4000f8e00ff */
.L_x_124:
[----:B------:R-:W-:Y:S05]  /*67d0*/  @!P4 BRA `(.L_x_125) ;  /* 0x000000000020c947 */ /* 0x000fea0003800000 */
[----:B------:R-:W-:Y:S04]  /*67e0*/  ISETP.NE.U32.AND P3, PT, R148, RZ, PT ;  /* 0x000000ff9400720c */ /* 0x000fe80003f65070 */
[----:B------:R-:W-:Y:S11]  /*67f0*/  ISETP.NE.AND.EX P3, PT, R149, RZ, PT, P3 ;  /* 0x000000ff9500720c */ /* 0x000ff60003f65330 */
[----:B------:R-:W-:Y:S02]  /*6800*/  @!UPT UIADD3 URZ, UPT, UPT, URZ, URZ, URZ ;  /* 0x000000fffffff290 */ /* 0x000fe4000fffe0ff */
[----:B------:R-:W1:Y:S01]  /*6810*/  @P3 LDC.64 R4, c[0x0][0x8a8] ;  /* 0x00022a00ff043b82 */ /* 0x000e620000000a00 */
[----:B------:R-:W-:Y:S04]  /*6820*/  @P3 IMAD R0, R150, UR36, RZ ;  /* 0x0000002496003c24 */ /* 0x000fe8000f8e02ff */
[----:B-1----:R-:W-:Y:S05]  /*6830*/  @P3 IMAD.WIDE R4, R0, 0x4, R4 ;  /* 0x0000000400043825 */ /* 0x002fea00078e0204 */
[----:B-----5:R1:W5:Y:S02]  /*6840*/  @P3 LDG.E R76, desc[UR46][R4.64] ;  /* 0x0000002e044c3981 */ /* 0x020364000c1e1900 */
[----:B-1----:R-:W2:Y:S02]  /*6850*/  @!P3 LDC R76, c[0x0][0x8a0] ;  /* 0x00022800ff4cbb82 */ /* 0x002ea40000000800 */
.L_x_125:
[----:B-----5:R-:W-:Y:S01]  /*6860*/  FSETP.NEU.AND P3, PT, R81, RZ, PT ;  /* 0x000000ff5100720b */ /* 0x020fe20003f6d000 */
[----:B------:R-:W-:Y:S01]  /*6870*/  IMAD.SHL.U32 R178, R160, 0x2, RZ ;  /* 0x00000002a0b27824 */ /* 0x000fe200078e00ff */
[----:B------:R-:W-:Y:S01]  /*6880*/  SEL R4, RZ, 0xffffffff, P2 ;  /* 0xffffffffff047807 */ /* 0x000fe20001000000 */
[----:B------:R-:W-:Y:S01]  /*6890*/  IMAD.SHL.U32 R108, R168, 0x10, RZ ;  /* 0x00000010a86c7824 */ /* 0x000fe200078e00ff */
[----:B------:R-:W-:Y:S01]  /*68a0*/  @P1 LOP3.LUT P2, RZ, R155, 0xff, RZ, 0xc0, !PT ;  /* 0x000000ff9bff1812 */ /* 0x000fe2000784c0ff */
[----:B------:R-:W-:Y:S01]  /*68b0*/  VIADD R87, R178, UR48 ;  /* 0x00000030b2577c36 */ /* 0x000fe20008000000 */
[----:B------:R-:W-:Y:S01]  /*68c0*/  @P1 SEL R3, RZ, 0xffffffff, P3 ;  /* 0xffffffffff031807 */ /* 0x000fe20001800000 */
[----:B------:R-:W-:Y:S01]  /*68d0*/  IMAD.SHL.U32 R110, R169, 0x10, RZ ;  /* 0x00000010a96e7824 */ /* 0x000fe200078e00ff */
[----:B------:R-:W-:Y:S01]  /*68e0*/  LOP3.LUT R167, R167, 0x1, RZ, 0x3c, !PT ;  /* 0x00000001a7a77812 */ /* 0x000fe200078e3cff */
[----:B------:R-:W-:Y:S01]  /*68f0*/  IMAD.IADD R175, R87, 0x1, R108 ;  /* 0x0000000157af7824 */ /* 0x000fe200078e026c */
[----:B------:R-:W-:Y:S01]  /*6900*/  @P0 SEL R3, R4, R3, !P2 ;  /* 0x0000000304030207 */ /* 0x000fe20005000000 */
[----:B------:R-:W-:Y:S01]  /*6910*/  BSSY B1, `(.L_x_126) ;  /* 0x000004f000017945 */ /* 0x000fe20003800000 */
[----:B------:R-:W-:Y:S01]  /*6920*/  LEA R179, R79, UR48, 0x3 ;  /* 0x000000304fb37c11 */ /* 0x000fe2000f8e18ff */
[----:B------:R-:W-:Y:S01]  /*6930*/  IMAD.MOV.U32 R111, RZ, RZ, 0x1 ;  /* 0x00000001ff6f7424 */ /* 0x000fe200078e00ff */
[----:B------:R-:W-:Y:S01]  /*6940*/  @P1 LOP3.LUT R3, R3, 0x1, RZ, 0xc0, !PT ;  /* 0x0000000103031812 */ /* 0x000fe200078ec0ff */
[----:B------:R-:W-:Y:S01]  /*6950*/  IMAD R78, R79, 0xc0, R2 ;  /* 0x000000c04f4e7824 */ /* 0x000fe200078e0202 */
[----:B------:R-:W-:Y:S01]  /*6960*/  SHF.L.U32 R0, R166, 0x1f, RZ ;  /* 0x0000001fa6007819 */ /* 0x000fe200000006ff */
[----:B------:R-:W-:Y:S01]  /*6970*/  IMAD.MOV.U32 R109, RZ, RZ, RZ ;  /* 0x000000ffff6d7224 */ /* 0x000fe200078e00ff */
[----:B------:R-:W-:Y:S02]  /*6980*/  ISETP.NE.U32.OR P5, PT, R3, 0x1, !P1 ;  /* 0x000000010300780c */ /* 0x000fe40004fa5470 */
[----:B------:R-:W-:Y:S02]  /*6990*/  CS2R R146, SRZ ;  /* 0x0000000000927805 */ /* 0x000fe4000001ff00 */
[----:B------:R-:W-:Y:S02]  /*69a0*/  PLOP3.LUT P2, PT, PT, PT, UP1, 0x80, 0x8 ;  /* 0x000000000008781c */ /* 0x000fe40003f4f018 */
[----:B------:R-:W-:Y:S02]  /*69b0*/  CS2R R144, SRZ ;  /* 0x0000000000907805 */ /* 0x000fe4000001ff00 */
[----:B------:R-:W-:Y:S02]  /*69c0*/  SEL R3, RZ, 0xffffffff, P3 ;  /* 0xffffffffff037807 */ /* 0x000fe40001800000 */
[----:B------:R-:W-:Y:S02]  /*69d0*/  CS2R R138, SRZ ;  /* 0x00000000008a7805 */ /* 0x000fe4000001ff00 */
[----:B------:R-:W-:Y:S02]  /*69e0*/  LOP3.LUT P3, R172, R155, 0xff, RZ, 0xc0, !PT ;  /* 0x000000ff9bac7812 */ /* 0x000fe4000786c0ff */
[----:B------:R-:W-:Y:S02]  /*69f0*/  CS2R R136, SRZ ;  /* 0x0000000000887805 */ /* 0x000fe4000001ff00 */
[----:B------:R-:W-:Y:S02]  /*6a00*/  P2R R176, PR, RZ, 0x20 ;  /* 0x00000020ffb07803 */ /* 0x000fe40000000000 */
[----:B------:R-:W-:Y:S02]  /*6a10*/  CS2R R130, SRZ ;  /* 0x0000000000827805 */ /* 0x000fe4000001ff00 */
[----:B------:R-:W-:Y:S02]  /*6a20*/  CS2R R128, SRZ ;  /* 0x0000000000807805 */ /* 0x000fe4000001ff00 */
[----:B------:R-:W-:Y:S02]  /*6a30*/  CS2R R122, SRZ ;  /* 0x00000000007a7805 */ /* 0x000fe4000001ff00 */
[----:B------:R-:W-:Y:S02]  /*6a40*/  CS2R R120, SRZ ;  /* 0x0000000000787805 */ /* 0x000fe4000001ff00 */
[----:B------:R-:W-:Y:S02]  /*6a50*/  @P5 SHF.L.U32 R5, R167, 0x1f, RZ ;  /* 0x0000001fa7055819 */ /* 0x000fe400000006ff */
[----:B------:R-:W-:Y:S02]  /*6a60*/  CS2R R114, SRZ ;  /* 0x0000000000727805 */ /* 0x000fe4000001ff00 */
[----:B------:R-:W-:Y:S02]  /*6a70*/  @P2 SEL R3, R4, R3, !P3 ;  /* 0x0000000304032207 */ /* 0x000fe40005800000 */
[----:B------:R-:W-:Y:S01]  /*6a80*/  CS2R R112, SRZ ;  /* 0x0000000000707805 */ /* 0x000fe2000001ff00 */
[----:B------:R-:W1:Y:S01]  /*6a90*/  @P5 SYNCS.PHASECHK.TRANS64.TRYWAIT P1, [UR48+0x190], R5 ;  /* 0x00019005ff0055a7 */ /* 0x000e620008021130 */
[----:B------:R-:W-:Y:S02]  /*6aa0*/  CS2R R106, SRZ ;  /* 0x00000000006a7805 */ /* 0x000fe4000001ff00 */
[----:B------:R-:W-:Y:S02]  /*6ab0*/  LOP3.LUT R3, R3, 0x1, RZ, 0xc0, !PT ;  /* 0x0000000103037812 */ /* 0x000fe400078ec0ff */
[----:B------:R-:W-:Y:S02]  /*6ac0*/  CS2R R104, SRZ ;  /* 0x0000000000687805 */ /* 0x000fe4000001ff00 */
[----:B------:R-:W-:Y:S02]  /*6ad0*/  CS2R R98, SRZ ;  /* 0x0000000000627805 */ /* 0x000fe4000001ff00 */
[----:B------:R-:W-:Y:S02]  /*6ae0*/  CS2R R96, SRZ ;  /* 0x0000000000607805 */ /* 0x000fe4000001ff00 */
[----:B------:R-:W-:Y:S02]  /*6af0*/  ISETP.NE.U32.AND P4, PT, R3, 0x1, PT ;  /* 0x000000010300780c */ /* 0x000fe40003f85070 */
[----:B------:R-:W-:Y:S02]  /*6b00*/  CS2R R90, SRZ ;  /* 0x00000000005a7805 */ /* 0x000fe4000001ff00 */
[----:B------:R-:W-:Y:S01]  /*6b10*/  CS2R R88, SRZ ;  /* 0x0000000000587805 */ /* 0x000fe2000001ff00 */
[----:B------:R-:W-:Y:S01]  /*6b20*/  IMAD.IADD R177, R87, 0x1, R110 ;  /* 0x0000000157b17824 */ /* 0x000fe200078e026e */
[----:B------:R-:W-:Y:S01]  /*6b30*/  P2R R116, PR, RZ, 0x10 ;  /* 0x00000010ff747803 */ /* 0x000fe20000000000 */
[----:B------:R-:W-:Y:S01]  /*6b40*/  IMAD.IADD R174, R110, 0x1, R175 ;  /* 0x000000016eae7824 */ /* 0x000fe200078e02af */
[----:B------:R3:W4:Y:S01]  /*6b50*/  SYNCS.PHASECHK.TRANS64.TRYWAIT P0, [R179+URZ+0x1f0], R0 ;  /* 0x0001f000b30075a7 */ /* 0x00072200080011ff */
[----:B-1----:R-:W-:Y:S01]  /*6b60*/  @P5 SEL R111, RZ, 0x1, !P1 ;  /* 0x00000001ff6f5807 */ /* 0x002fe20004800000 */
[----:B---3--:R-:W-:Y:S06]  /*6b70*/  @!P5 BRA `(.L_x_127) ;  /* 0x0000000000a0d947 */ /* 0x008fec0003800000 */
[----:B------:R-:W-:Y:S01]  /*6b80*/  @P4 IMAD.MOV.U32 R4, RZ, RZ, -0x10 ;  /* 0xfffffff0ff044424 */ /* 0x000fe200078e00ff */
[----:B------:R-:W-:Y:S01]  /*6b90*/  ISETP.NE.AND P1, PT, R111, RZ, PT ;  /* 0x000000ff6f00720c */ /* 0x000fe20003f25270 */
[----:B------:R-:W-:Y:S01]  /*6ba0*/  BSSY B0, `(.L_x_128) ;  /* 0x0000010000007945 */ /* 0x000fe20003800000 */
[----:B------:R-:W-:Y:S02]  /*6bb0*/  ISETP.NE.U32.AND P5, PT, R161, 0x1, PT ;  /* 0x00000001a100780c */ /* 0x000fe40003fa5070 */
[----:B------:R-:W-:Y:S02]  /*6bc0*/  CS2R R98, SRZ ;  /* 0x0000000000627805 */ /* 0x000fe4000001ff00 */
[----:B------:R-:W-:Y:S02]  /*6bd0*/  CS2R R96, SRZ ;  /* 0x0000000000607805 */ /* 0x000fe4000001ff00 */
[----:B------:R-:W-:Y:S02]  /*6be0*/  CS2R R114, SRZ ;  /* 0x0000000000727805 */ /* 0x000fe4000001ff00 */
[----:B------:R-:W-:Y:S02]  /*6bf0*/  @P4 SEL R4, R4, 0x10, !P5 ;  /* 0x0000001004044807 */ /* 0x000fe40006800000 */
[----:B------:R-:W-:Y:S02]  /*6c00*/  CS2R R112, SRZ ;  /* 0x0000000000707805 */ /* 0x000fe4000001ff00 */
[----:B------:R-:W-:Y:S02]  /*6c10*/  CS2R R130, SRZ ;  /* 0x0000000000827805 */ /* 0x000fe4000001ff00 */
[----:B------:R-:W-:Y:S01]  /*6c20*/  CS2R R128, SRZ ;  /* 0x0000000000807805 */ /* 0x000fe2000001ff00 */
[----:B------:R-:W-:Y:S02]  /*6c30*/  @P4 IMAD.IADD R8, R87, 0x1, R4 ;  /* 0x0000000157084824 */ /* 0x000fe400078e0204 */
[C---:B------:R-:W-:Y:S02]  /*6c40*/  @P4 IMAD.IADD R7, R4.reuse, 0x1, R177 ;  /* 0x0000000104074824 */ /* 0x040fe400078e02b1 */
[----:B------:R-:W-:Y:S01]  /*6c50*/  @P4 IMAD.IADD R5, R4, 0x1, R175 ;  /* 0x0000000104054824 */ /* 0x000fe200078e02af */
[----:B------:R-:W-:Y:S06]  /*6c60*/  @P1 BRA `(.L_x_129) ;  /* 0x00000000000c1947 */ /* 0x000fec0003800000 */
[----:B------:R-:W-:Y:S04]  /*6c70*/  SHF.L.U32 R6, R167, 0x1f, RZ ;  /* 0x0000001fa7067819 */ /* 0x000fe800000006ff */
[----:B------:R-:W1:Y:S02]  /*6c80*/  SYNCS.PHASECHK.TRANS64.TRYWAIT P1, [UR48+0x190], R6 ;  /* 0x00019006ff0075a7 */ /* 0x000e640008021130 */
[----:B-1----:R-:W-:Y:S05]  /*6c90*/  @!P1 BRA `(.L_x_130) ;  /* 0x00000050004c9947 */ /* 0x002fea0003800000 */
.L_x_129:
[----:B------:R-:W-:Y:S05]  /*6ca0*/  BSYNC B0 ;  /* 0x0000000000007941 */ /* 0x000fea0003800000 */
.L_x_128:
[----:B------:R-:W-:Y:S01]  /*6cb0*/  ISETP.NE.AND P1, PT, R116, RZ, PT ;  /* 0x000000ff7400720c */ /* 0x000fe20003f25270 */
[----:B------:R-:W-:Y:S01]  /*6cc0*/  IMAD.MOV.U32 R147, RZ, RZ, RZ ;  /* 0x000000ffff937224 */ /* 0x000fe200078e00ff */
[----:B------:R-:W-:Y:S02]  /*6cd0*/  CS2R R144, SRZ ;  /* 0x0000000000907805 */ /* 0x000fe4000001ff00 */
[----:B------:R-:W-:Y:S02]  /*6ce0*/  CS2R R90, SRZ ;  /* 0x00000000005a7805 */ /* 0x000fe4000001ff00 */
[----:B------:R-:W-:Y:S02]  /*6cf0*/  CS2R R88, SRZ ;  /* 0x0000000000587805 */ /* 0x000fe4000001ff00 */
[----:B------:R-:W-:Y:S02]  /*6d00*/  CS2R R106, SRZ ;  /* 0x00000000006a7805 */ /* 0x000fe4000001ff00 */
[----:B------:R-:W-:Y:S02]  /*6d10*/  CS2R R104, SRZ ;  /* 0x0000000000687805 */ /* 0x000fe4000001ff00 */
[----:B------:R-:W-:Y:S02]  /*6d20*/  CS2R R122, SRZ ;  /* 0x00000000007a7805 */ /* 0x000fe4000001ff00 */
[----:B------:R-:W-:Y:S02]  /*6d30*/  CS2R R120, SRZ ;  /* 0x0000000000787805 */ /* 0x000fe4000001ff00 */
[----:B------:R-:W-:Y:S02]  /*6d40*/  CS2R R138, SRZ ;  /* 0x00000000008a7805 */ /* 0x000fe4000001ff00 */
[----:B------:R-:W-:Y:S01]  /*6d50*/  CS2R R136, SRZ ;  /* 0x0000000000887805 */ /* 0x000fe2000001ff00 */
[----:B------:R-:W-:Y:S01]  /*6d60*/  IMAD.MOV.U32 R109, RZ, RZ, 0x1 ;  /* 0x00000001ff6d7424 */ /* 0x000fe200078e00ff */
[----:B------:R3:W2:Y:S01]  /*6d70*/  @P1 LDS.128 R96, [R8+0x400] ;  /* 0x0004000008601984 */ /* 0x0006a20000000c00 */
[----:B-1----:R-:W-:Y:S03]  /*6d80*/  @P1 IMAD.IADD R3, R4, 0x1, R174 ;  /* 0x0000000104031824 */ /* 0x002fe600078e02ae */
[----:B------:R3:W1:Y:S04]  /*6d90*/  @P1 LDS.128 R112, [R7+0x400] ;  /* 0x0004000007701984 */ /* 0x0006680000000c00 */
[----:B------:R3:W1:Y:S04]  /*6da0*/  @P1 LDS.128 R128, [R5+0x400] ;  /* 0x0004000005801984 */ /* 0x0006680000000c00 */
[----:B------:R3:W1:Y:S04]  /*6db0*/  @P1 LDS.128 R144, [R3+0x400] ;  /* 0x0004000003901984 */ /* 0x0006680000000c00 */
[----:B------:R3:W1:Y:S04]  /*6dc0*/  @P1 LDS.128 R88, [R178+UR48+0x400] ;  /* 0x00040030b2581984 */ /* 0x0006680008000c00 */
[----:B------:R3:W1:Y:S04]  /*6dd0*/  @P1 LDS.128 R104, [R177+0x400] ;  /* 0x00040000b1681984 */ /* 0x0006680000000c00 */
[----:B------:R3:W1:Y:S04]  /*6de0*/  @P1 LDS.128 R120, [R175+0x400] ;  /* 0x00040000af781984 */ /* 0x0006680000000c00 */
[----:B------:R3:W1:Y:S02]  /*6df0*/  @P1 LDS.128 R136, [R174+0x400] ;  /* 0x00040000ae881984 */ /* 0x0006640000000c00 */
.L_x_127:
[----:B------:R-:W-:Y:S05]  /*6e00*/  BSYNC B1 ;  /* 0x0000000000017941 */ /* 0x000fea0003800000 */
.L_x_126:
[----:B---3--:R-:W-:Y:S04]  /*6e10*/  SHF.R.U32.HI R3, RZ, 0x15, R78 ;  /* 0x00000015ff037819 */ /* 0x008fe8000001164e */
[----:B------:R-:W-:Y:S01]  /*6e20*/  LOP3.LUT P1, RZ, R3, 0x3, R162, 0x48, !PT ;  /* 0x0000000303ff7812 */ /* 0x000fe200078248a2 */
[----:B------:R-:W-:Y:S01]  /*6e30*/  @!UPT UIADD3 URZ, UPT, UPT, URZ, URZ, URZ ;  /* 0x000000fffffff290 */ /* 0x000fe2000fffe0ff */
[----:B----4-:R-:W-:Y:S11]  /*6e40*/  @P0 BRA `(.L_x_131) ;  /* 0x0000000000080947 */ /* 0x010ff60003800000 */
[----:B------:R-:W3:Y:S02]  /*6e50*/  SYNCS.PHASECHK.TRANS64.TRYWAIT P0, [R179+URZ+0x1f0], R0 ;  /* 0x0001f000b30075a7 */ /* 0x000ee400080011ff */
[----:B---3--:R-:W-:Y:S05]  /*6e60*/  @!P0 BRA `(.L_x_132) ;  /* 0x0000004c00f08947 */ /* 0x008fea0003800000 */
.L_x_131:
[----:B------:R-:W-:Y:S05]  /*6e70*/  @!P1 BRA `(.L_x_133) ;  /* 0x0000000000409947 */ /* 0x000fea0003800000 */
[----:B------:R-:W4:Y:S01]  /*6e80*/  LDCU.64 UR8, c[0x4][0x70] ;  /* 0x01000e00ff0877ac */ /* 0x000f220008000a00 */
[----:B------:R-:W-:Y:S01]  /*6e90*/  MOV R15, 0x0 ;  /* 0x00000000000f7802 */ /* 0x000fe20000000f00 */
[----:B------:R-:W-:Y:S02]  /*6ea0*/  HFMA2 R12, -RZ, RZ, 0, 5.9604644775390625e-08 ;  /* 0x00000001ff0c7431 */ /* 0x000fe400000001ff */
[----:B------:R-:W-:Y:S02]  /*6eb0*/  IMAD.MOV.U32 R8, RZ, RZ, 0x192 ;  /* 0x00000192ff087424 */ /* 0x000fe400078e00ff */
[----:B------:R-:W-:Y:S01]  /*6ec0*/  IMAD.MOV.U32 R13, RZ, RZ, RZ ;  /* 0x000000ffff0d7224 */ /* 0x000fe200078e00ff */
[----:B------:R-:W5:Y:S01]  /*6ed0*/  LDCU.64 UR6, c[0x4][0x78] ;  /* 0x01000f00ff0677ac */ /* 0x000f620008000a00 */
[----:B------:R-:W1:Y:S01]  /*6ee0*/  LDC.64 R14, c[0x4][R15] ;  /* 0x010000000f0e7b82 */ /* 0x000e620000000a00 */
[----:B------:R-:W2:Y:S01]  /*6ef0*/  LDCU.64 UR4, c[0x4][0x10] ;  /* 0x01000200ff0477ac */ /* 0x000ea20008000a00 */
[----:B----4-:R-:W-:Y:S01]  /*6f00*/  MOV R5, UR9 ;  /* 0x0000000900057c02 */ /* 0x010fe20008000f00 */
[----:B------:R-:W-:Y:S01]  /*6f10*/  IMAD.U32 R4, RZ, RZ, UR8 ;  /* 0x00000008ff047e24 */ /* 0x000fe2000f8e00ff */
[----:B-----5:R-:W-:Y:S01]  /*6f20*/  MOV R7, UR7 ;  /* 0x0000000700077c02 */ /* 0x020fe20008000f00 */
[----:B------:R-:W-:Y:S01]  /*6f30*/  IMAD.U32 R6, RZ, RZ, UR6 ;  /* 0x00000006ff067e24 */ /* 0x000fe2000f8e00ff */
[----:B--2---:R-:W-:Y:S01]  /*6f40*/  MOV R11, UR5 ;  /* 0x00000005000b7c02 */ /* 0x004fe20008000f00 */
[----:B------:R-:W-:Y:S02]  /*6f50*/  IMAD.U32 R10, RZ, RZ, UR4 ;  /* 0x00000004ff0a7e24 */ /* 0x000fe4000f8e00ff */
[----:B------:R-:W-:Y:S07]  /*6f60*/  LEPC R20, `(.L_x_133) ;  /* 0x000000001014794e */ /* 0x000fee0000000000 */
[----:B-1-3--:R-:W-:Y:S05]  /*6f70*/  CALL.ABS.NOINC R14 ;  /* 0x000000000e007343 */ /* 0x00afea0003c00000 */
.L_x_133:
[----:B------:R-:W-:Y:S05]  /*6f80*/  WARPSYNC.ALL ;  /* 0x0000000000007948 */ /* 0x000fea0003800000 */
[----:B------:R-:W-:Y:S01]  /*6f90*/  R2UR UR4, R78 ;  /* 0x000000004e0472ca */ /* 0x000fe200000e0000 */
[--C-:B-1----:R-:W-:Y:S01]  /*6fa0*/  HADD2.F32 R80, -RZ, R88.reuse.H0_H0 ;  /* 0x20000058ff507230 */ /* 0x102fe20000004100 */
[----:B------:R-:W-:Y:S01]  /*6fb0*/  MOV R118, 0xfffffff0 ;  /* 0xfffffff000767802 */ /* 0x000fe20000000f00 */
[----:B------:R-:W-:Y:S01]  /*6fc0*/  HADD2.F32 R82, -RZ, R88.H1_H1 ;  /* 0x30000058ff527230 */ /* 0x000fe20000004100 */
[----:B------:R-:W-:Y:S01]  /*6fd0*/  ISETP.NE.U32.AND P6, PT, R161, 0x1, PT ;  /* 0x00000001a100780c */ /* 0x000fe20003fc5070 */
[----:B------:R-:W-:Y:S01]  /*6fe0*/  HADD2.F32 R83, -RZ, R89.H0_H0 ;  /* 0x20000059ff537230 */ /* 0x000fe20000004100 */
[----:B------:R-:W-:Y:S01]  /*6ff0*/  ISETP.NE.AND P0, PT, R170, RZ, PT ;  /* 0x000000ffaa00720c */ /* 0x000fe20003f05270 */
[--C-:B------:R-:W-:Y:S01]  /*7000*/  HADD2.F32 R85, -RZ, R107.reuse.H0_H0 ;  /* 0x2000006bff557230 */ /* 0x100fe20000004100 */
[----:B------:R-:W-:Y:S01]  /*7010*/  SEL R118, R118, 0x10, !P6 ;  /* 0x0000001076767807 */ /* 0x000fe20007000000 */
[----:B------:R-:W-:Y:S01]  /*7020*/  HADD2.F32 R84, -RZ, R107.H1_H1 ;  /* 0x3000006bff547230 */ /* 0x000fe20000004100 */
[----:B------:R-:W-:Y:S02]  /*7030*/  BSSY.RECONVERGENT B0, `(.L_x_134) ;  /* 0x00000fb000007945 */ /* 0x000fe40003800200 */
[----:B------:R-:W-:Y:S01]  /*7040*/  IADD3 R180, PT, PT, R87, R118, RZ ;  /* 0x0000007657b47210 */ /* 0x000fe20007ffe0ff */
[----:B------:R-:W2:Y:S01]  /*7050*/  LDTM.x64 R4, tmem[UR4] ;  /* 0x00000004000479ee */ /* 0x000ea20008340000 */
[C---:B------:R-:W-:Y:S02]  /*7060*/  IADD3 R181, PT, PT, R118.reuse, R177, RZ ;  /* 0x000000b176b57210 */ /* 0x040fe40007ffe0ff */
[C---:B------:R-:W-:Y:S02]  /*7070*/  IADD3 R183, PT, PT, R118.reuse, R175, RZ ;  /* 0x000000af76b77210 */ /* 0x040fe40007ffe0ff */
[----:B------:R-:W-:Y:S01]  /*7080*/  IADD3 R182, PT, PT, R118, R174, RZ ;  /* 0x000000ae76b67210 */ /* 0x000fe20007ffe0ff */
[C---:B--23--:R-:W-:Y:S01]  /*7090*/  FMUL R0, R76.reuse, R4 ;  /* 0x000000044c007220 */ /* 0x04cfe20000400000 */
[C---:B------:R-:W-:Y:S01]  /*70a0*/  FMUL R3, R76.reuse, R5 ;  /* 0x000000054c037220 */ /* 0x040fe20000400000 */
[C---:B------:R-:W-:Y:S01]  /*70b0*/  FMUL R6, R76.reuse, R6 ;  /* 0x000000064c067220 */ /* 0x040fe20000400000 */
[C---:B------:R-:W-:Y:S01]  /*70c0*/  FMUL R7, R76.reuse, R7 ;  /* 0x000000074c077220 */ /* 0x040fe20000400000 */
[C---:B------:R-:W-:Y:S01]  /*70d0*/  FFMA R0, R81.reuse, R80, R0 ;  /* 0x0000005051007223 */ /* 0x040fe20000000000 */
[C---:B------:R-:W-:Y:S01]  /*70e0*/  FFMA R3, R81.reuse, R82, R3 ;  /* 0x0000005251037223 */ /* 0x040fe20000000003 */
[----:B------:R-:W-:Y:S02]  /*70f0*/  HADD2.F32 R80, -RZ, R89.H1_H1 ;  /* 0x30000059ff507230 */ /* 0x000fe40000004100 */
[----:B------:R-:W-:Y:S01]  /*7100*/  FFMA R6, R81, R83, R6 ;  /* 0x0000005351067223 */ /* 0x000fe20000000006 */
[--C-:B------:R-:W-:Y:S02]  /*7110*/  HADD2.F32 R83, -RZ, R90.reuse.H0_H0 ;  /* 0x2000005aff537230 */ /* 0x100fe40000004100 */
[C---:B------:R-:W-:Y:S01]  /*7120*/  FMUL R4, R76.reuse, R8 ;  /* 0x000000084c047220 */ /* 0x040fe20000400000 */
[----:B------:R-:W-:Y:S01]  /*7130*/  HADD2.F32 R82, -RZ, R90.H1_H1 ;  /* 0x3000005aff527230 */ /* 0x000fe20000004100 */
[----:B------:R-:W-:Y:S01]  /*7140*/  F2FP.F16.F32.PACK_AB R92, R3, R0 ;  /* 0x00000000035c723e */ /* 0x000fe200000000ff */
[C---:B------:R-:W-:Y:S01]  /*7150*/  FFMA R7, R81.reuse, R80, R7 ;  /* 0x0000005051077223 */ /* 0x040fe20000000007 */
[----:B------:R-:W-:Y:S01]  /*7160*/  FFMA R4, R81, R83, R4 ;  /* 0x0000005351047223 */ /* 0x000fe20000000004 */
[C---:B------:R-:W-:Y:S01]  /*7170*/  FMUL R5, R76.reuse, R9 ;  /* 0x000000094c057220 */ /* 0x040fe20000400000 */
[--C-:B------:R-:W-:Y:S02]  /*7180*/  HADD2.F32 R80, -RZ, R91.reuse.H0_H0 ;  /* 0x2000005bff507230 */ /* 0x100fe40000004100 */
[C---:B------:R-:W-:Y:S01]  /*7190*/  FMUL R10, R76.reuse, R10 ;  /* 0x0000000a4c0a7220 */ /* 0x040fe20000400000 */
[----:B------:R-:W-:Y:S01]  /*71a0*/  F2FP.F16.F32.PACK_AB R93, R7, R6 ;  /* 0x00000006075d723e */ /* 0x000fe200000000ff */
[C---:B------:R-:W-:Y:S01]  /*71b0*/  FFMA R5, R81.reuse, R82, R5 ;  /* 0x0000005251057223 */ /* 0x040fe20000000005 */
[----:B------:R-:W-:Y:S02]  /*71c0*/  HADD2.F32 R82, -RZ, R91.H1_H1 ;  /* 0x3000005bff527230 */ /* 0x000fe40000004100 */
[----:B------:R-:W-:Y:S01]  /*71d0*/  FFMA R10, R81, R80, R10 ;  /* 0x00000050510a7223 */ /* 0x000fe2000000000a */
[C---:B------:R-:W-:Y:S01]  /*71e0*/  FMUL R11, R76.reuse, R11 ;  /* 0x0000000b4c0b7220 */ /* 0x040fe20000400000 */
[--C-:B------:R-:W-:Y:S01]  /*71f0*/  HADD2.F32 R80, -RZ, R96.reuse.H0_H0 ;  /* 0x20000060ff507230 */ /* 0x100fe20000004100 */
[----:B------:R-:W-:Y:S01]  /*7200*/  F2FP.F16.F32.PACK_AB R94, R5, R4 ;  /* 0x00000004055e723e */ /* 0x000fe200000000ff */
[C---:B------:R-:W-:Y:S01]  /*7210*/  FMUL R8, R76.reuse, R12 ;  /* 0x0000000c4c087220 */ /* 0x040fe20000400000 */
[C---:B------:R-:W-:Y:S01]  /*7220*/  FFMA R11, R81.reuse, R82, R11 ;  /* 0x00000052510b7223 */ /* 0x040fe2000000000b */
[----:B------:R-:W-:Y:S02]  /*7230*/  HADD2.F32 R82, -RZ, R96.H1_H1 ;  /* 0x30000060ff527230 */ /* 0x000fe40000004100 */
[C---:B------:R-:W-:Y:S01]  /*7240*/  FMUL R9, R76.reuse, R13 ;  /* 0x0000000d4c097220 */ /* 0x040fe20000400000 */
[--C-:B------:R-:W-:Y:S02]  /*7250*/  HADD2.F32 R83, -RZ, R97.reuse.H0_H0 ;  /* 0x20000061ff537230 */ /* 0x100fe40000004100 */
[----:B------:R-:W-:Y:S01]  /*7260*/  FFMA R8, R81, R80, R8 ;  /* 0x0000005051087223 */ /* 0x000fe20000000008 */
[----:B------:R-:W-:Y:S01]  /*7270*/  F2FP.F16.F32.PACK_AB R95, R11, R10 ;  /* 0x0000000a0b5f723e */ /* 0x000fe200000000ff */
[----:B------:R-:W-:Y:S01]  /*7280*/  FFMA R9, R81, R82, R9 ;  /* 0x0000005251097223 */ /* 0x000fe20000000009 */
[C---:B------:R-:W-:Y:S01]  /*7290*/  FMUL R14, R76.reuse, R14 ;  /* 0x0000000e4c0e7220 */ /* 0x040fe20000400000 */
[----:B------:R-:W-:Y:S02]  /*72a0*/  HADD2.F32 R80, -RZ, R97.H1_H1 ;  /* 0x30000061ff507230 */ /* 0x000fe40000004100 */
[C---:B------:R-:W-:Y:S01]  /*72b0*/  FMUL R15, R76.reuse, R15 ;  /* 0x0000000f4c0f7220 */ /* 0x040fe20000400000 */
[----:B------:R1:W-:Y:S01]  /*72c0*/  STS.128 [R178+UR48+0x400], R92 ;  /* 0x0004005cb2007988 */ /* 0x0003e20008000c30 */
[----:B------:R-:W-:Y:S01]  /*72d0*/  F2FP.F16.F32.PACK_AB R100, R9, R8 ;  /* 0x000000080964723e */ /* 0x000fe200000000ff */
[C---:B------:R-:W-:Y:S01]  /*72e0*/  FFMA R14, R81.reuse, R83, R14 ;  /* 0x00000053510e7223 */ /* 0x040fe2000000000e */
[--C-:B------:R-:W-:Y:S02]  /*72f0*/  HADD2.F32 R83, -RZ, R98.reuse.H0_H0 ;  /* 0x20000062ff537230 */ /* 0x100fe40000004100 */
[----:B------:R-:W-:Y:S01]  /*7300*/  FFMA R15, R81, R80, R15 ;  /* 0x00000050510f7223 */ /* 0x000fe2000000000f */
[----:B------:R-:W-:Y:S02]  /*7310*/  HADD2.F32 R82, -RZ, R98.H1_H1 ;  /* 0x30000062ff527230 */ /* 0x000fe40000004100 */
[C---:B------:R-:W-:Y:S01]  /*7320*/  FMUL R12, R76.reuse, R16 ;  /* 0x000000104c0c7220 */ /* 0x040fe20000400000 */
[C---:B------:R-:W-:Y:S01]  /*7330*/  FMUL R13, R76.reuse, R17 ;  /* 0x000000114c0d7220 */ /* 0x040fe20000400000 */
[--C-:B------:R-:W-:Y:S01]  /*7340*/  HADD2.F32 R80, -RZ, R99.reuse.H0_H0 ;  /* 0x20000063ff507230 */ /* 0x100fe20000004100 */
[----:B------:R-:W-:Y:S01]  /*7350*/  F2FP.F16.F32.PACK_AB R101, R15, R14 ;  /* 0x0000000e0f65723e */ /* 0x000fe200000000ff */
[C---:B------:R-:W-:Y:S01]  /*7360*/  FFMA R12, R81.reuse, R83, R12 ;  /* 0x00000053510c7223 */ /* 0x040fe2000000000c */
[----:B------:R-:W-:Y:S01]  /*7370*/  FFMA R13, R81, R82, R13 ;  /* 0x00000052510d7223 */ /* 0x000fe2000000000d */
[C---:B------:R-:W-:Y:S01]  /*7380*/  FMUL R18, R76.reuse, R18 ;  /* 0x000000124c127220 */ /* 0x040fe20000400000 */
[----:B------:R-:W-:Y:S02]  /*7390*/  HADD2.F32 R82, -RZ, R99.H1_H1 ;  /* 0x30000063ff527230 */ /* 0x000fe40000004100 */
[C---:B------:R-:W-:Y:S01]  /*73a0*/  FMUL R19, R76.reuse, R19 ;  /* 0x000000134c137220 */ /* 0x040fe20000400000 */
[C---:B------:R-:W-:Y:S01]  /*73b0*/  FMUL R16, R76.reuse, R20 ;  /* 0x000000144c107220 */ /* 0x040fe20000400000 */
[----:B------:R-:W-:Y:S01]  /*73c0*/  F2FP.F16.F32.PACK_AB R102, R13, R12 ;  /* 0x0000000c0d66723e */ /* 0x000fe200000000ff */
[C---:B------:R-:W-:Y:S01]  /*73d0*/  FFMA R18, R81.reuse, R80, R18 ;  /* 0x0000005051127223 */ /* 0x040fe20000000012 */
[--C-:B------:R-:W-:Y:S02]  /*73e0*/  HADD2.F32 R80, -RZ, R104.reuse.H0_H0 ;  /* 0x20000068ff507230 */ /* 0x100fe40000004100 */
[C---:B------:R-:W-:Y:S01]  /*73f0*/  FFMA R19, R81.reuse, R82, R19 ;  /* 0x0000005251137223 */ /* 0x040fe20000000013 */
[----:B------:R-:W-:Y:S02]  /*7400*/  HADD2.F32 R82, -RZ, R104.H1_H1 ;  /* 0x30000068ff527230 */ /* 0x000fe40000004100 */
[C---:B------:R-:W-:Y:S01]  /*7410*/  FMUL R17, R76.reuse, R21 ;  /* 0x000000154c117220 */ /* 0x040fe20000400000 */
[C---:B------:R-:W-:Y:S01]  /*7420*/  FMUL R22, R76.reuse, R22 ;  /* 0x000000164c167220 */ /* 0x040fe20000400000 */
[----:B------:R-:W-:Y:S01]  /*7430*/  FFMA R16, R81, R80, R16 ;  /* 0x0000005051107223 */ /* 0x000fe20000000010 */
[--C-:B------:R-:W-:Y:S01]  /*7440*/  HADD2.F32 R80, -RZ, R105.reuse.H0_H0 ;  /* 0x20000069ff507230 */ /* 0x100fe20000004100 */
[----:B------:R-:W-:Y:S01]  /*7450*/  F2FP.F16.F32.PACK_AB R103, R19, R18 ;  /* 0x000000121367723e */ /* 0x000fe200000000ff */
[C---:B------:R-:W-:Y:S01]  /*7460*/  FFMA R17, R81.reuse, R82, R17 ;  /* 0x0000005251117223 */ /* 0x040fe20000000011 */
[C---:B------:R-:W-:Y:S01]  /*7470*/  FMUL R23, R76.reuse, R23 ;  /* 0x000000174c177220 */ /* 0x040fe20000400000 */
[--C-:B------:R-:W-:Y:S02]  /*7480*/  HADD2.F32 R83, -RZ, R106.reuse.H0_H0 ;  /* 0x2000006aff537230 */ /* 0x100fe40000004100 */
[----:B------:R-:W-:Y:S01]  /*7490*/  FFMA R22, R81, R80, R22 ;  /* 0x0000005051167223 */ /* 0x000fe20000000016 */
[----:B------:R-:W-:Y:S01]  /*74a0*/  HADD2.F32 R80, -RZ, R105.H1_H1 ;  /* 0x30000069ff507230 */ /* 0x000fe20000004100 */
[----:B------:R2:W-:Y:S01]  /*74b0*/  STS.128 [R180+0x400], R100 ;  /* 0x00040064b4007388 */ /* 0x0005e20000000c00 */
[----:B------:R-:W-:Y:S01]  /*74c0*/  F2FP.F16.F32.PACK_AB R124, R17, R16 ;  /* 0x00000010117c723e */ /* 0x000fe200000000ff */
[C---:B------:R-:W-:Y:S01]  /*74d0*/  FMUL R20, R76.reuse, R24 ;  /* 0x000000184c147220 */ /* 0x040fe20000400000 */
[----:B------:R-:W-:Y:S02]  /*74e0*/  HADD2.F32 R82, -RZ, R106.H1_H1 ;  /* 0x3000006aff527230 */ /* 0x000fe40000004100 */
[C---:B------:R-:W-:Y:S01]  /*74f0*/  FFMA R23, R81.reuse, R80, R23 ;  /* 0x0000005051177223 */ /* 0x040fe20000000017 */
[C---:B------:R-:W-:Y:S01]  /*7500*/  FMUL R21, R76.reuse, R25 ;  /* 0x000000194c157220 */ /* 0x040fe20000400000 */
[----:B------:R-:W-:Y:S01]  /*7510*/  FFMA R20, R81, R83, R20 ;  /* 0x0000005351147223 */ /* 0x000fe20000000014 */
[C---:B------:R-:W-:Y:S01]  /*7520*/  FMUL R26, R76.reuse, R26 ;  /* 0x0000001a4c1a7220 */ /* 0x040fe20000400000 */
[C---:B------:R-:W-:Y:S01]  /*7530*/  FMUL R27, R76.reuse, R27 ;  /* 0x0000001b4c1b7220 */ /* 0x040fe20000400000 */
[--C-:B------:R-:W-:Y:S01]  /*7540*/  HADD2.F32 R80, -RZ, R112.reuse.H0_H0 ;  /* 0x20000070ff507230 */ /* 0x100fe20000004100 */
[----:B------:R-:W-:Y:S01]  /*7550*/  F2FP.F16.F32.PACK_AB R125, R23, R22 ;  /* 0x00000016177d723e */ /* 0x000fe200000000ff */
[C---:B------:R-:W-:Y:S01]  /*7560*/  FFMA R21, R81.reuse, R82, R21 ;  /* 0x0000005251157223 */ /* 0x040fe20000000015 */
[C---:B------:R-:W-:Y:S01]  /*7570*/  FFMA R26, R81.reuse, R85, R26 ;  /* 0x00000055511a7223 */ /* 0x040fe2000000001a */
[----:B------:R-:W-:Y:S01]  /*7580*/  FFMA R27, R81, R84, R27 ;  /* 0x00000054511b7223 */ /* 0x000fe2000000001b */
[C---:B------:R-:W-:Y:S01]  /*7590*/  FMUL R24, R76.reuse, R28 ;  /* 0x0000001c4c187220 */ /* 0x040fe20000400000 */
[----:B------:R-:W-:Y:S01]  /*75a0*/  HADD2.F32 R82, -RZ, R112.H1_H1 ;  /* 0x30000070ff527230 */ /* 0x000fe20000004100 */
[----:B------:R-:W-:Y:S01]  /*75b0*/  F2FP.F16.F32.PACK_AB R126, R21, R20 ;  /* 0x00000014157e723e */ /* 0x000fe200000000ff */
[C---:B------:R-:W-:Y:S01]  /*75c0*/  FMUL R25, R76.reuse, R29 ;  /* 0x0000001d4c197220 */ /* 0x040fe20000400000 */
[----:B------:R-:W-:Y:S01]  /*75d0*/  F2FP.F16.F32.PACK_AB R127, R27, R26 ;  /* 0x0000001a1b7f723e */ /* 0x000fe200000000ff */
[C---:B------:R-:W-:Y:S01]  /*75e0*/  FFMA R24, R81.reuse, R80, R24 ;  /* 0x0000005051187223 */ /* 0x040fe20000000018 */
[--C-:B------:R-:W-:Y:S02]  /*75f0*/  HADD2.F32 R83, -RZ, R113.reuse.H0_H0 ;  /* 0x20000071ff537230 */ /* 0x100fe40000004100 */
[----:B------:R-:W-:Y:S01]  /*7600*/  FFMA R25, R81, R82, R25 ;  /* 0x0000005251197223 */ /* 0x000fe20000000019 */
[C---:B------:R-:W-:Y:S01]  /*7610*/  FMUL R30, R76.reuse, R30 ;  /* 0x0000001e4c1e7220 */ /* 0x040fe20000400000 */
[----:B------:R-:W-:Y:S01]  /*7620*/  HADD2.F32 R80, -RZ, R113.H1_H1 ;  /* 0x30000071ff507230 */ /* 0x000fe20000004100 */
[----:B------:R3:W-:Y:S01]  /*7630*/  STS.128 [R177+0x400], R124 ;  /* 0x0004007cb1007388 */ /* 0x0007e20000000c00 */
[C---:B------:R-:W-:Y:S01]  /*7640*/  FMUL R31, R76.reuse, R31 ;  /* 0x0000001f4c1f7220 */ /* 0x040fe20000400000 */
[----:B-1----:R-:W-:Y:S01]  /*7650*/  F2FP.F16.F32.PACK_AB R92, R25, R24 ;  /* 0x00000018195c723e */ /* 0x002fe200000000ff */
[C---:B------:R-:W-:Y:S01]  /*7660*/  FFMA R30, R81.reuse, R83, R30 ;  /* 0x00000053511e7223 */ /* 0x040fe2000000001e */
[--C-:B------:R-:W-:Y:S02]  /*7670*/  HADD2.F32 R83, -RZ, R114.reuse.H0_H0 ;  /* 0x20000072ff537230 */ /* 0x100fe40000004100 */
[----:B------:R-:W-:Y:S01]  /*7680*/  FFMA R31, R81, R80, R31 ;  /* 0x00000050511f7223 */ /* 0x000fe2000000001f */
[C---:B------:R-:W-:Y:S01]  /*7690*/  FMUL R28, R76.reuse, R32 ;  /* 0x000000204c1c7220 */ /* 0x040fe20000400000 */
[----:B------:R-:W-:Y:S02]  /*76a0*/  HADD2.F32 R80, -RZ, R114.H1_H1 ;  /* 0x30000072ff507230 */ /* 0x000fe40000004100 */
        /* <DEDUP_REMOVED lines=20> */
[----:B------:R-:W-:Y:S01]  /*77f0*/  HADD2.F32 R80, -RZ, R121.H1_H1 ;  /* 0x30000079ff507230 */ /* 0x000fe20000004100 */
[----:B------:R1:W-:Y:S01]  /*7800*/  STS.128 [R181+0x400], R92 ;  /* 0x0004005cb5007388 */ /* 0x0003e20000000c00 */
[C---:B------:R-:W-:Y:S01]  /*7810*/  FMUL R39, R76.reuse, R39 ;  /* 0x000000274c277220 */ /* 0x040fe20000400000 */
[----:B--2---:R-:W-:Y:S01]  /*7820*/  F2FP.F16.F32.PACK_AB R100, R33, R32 ;  /* 0x000000202164723e */ /* 0x004fe200000000ff */
        /* <DEDUP_REMOVED lines=28> */
[----:B---3--:R-:W-:Y:S01]  /*79f0*/  F2FP.F16.F32.PACK_AB R124, R41, R40 ;  /* 0x00000028297c723e */ /* 0x008fe200000000ff */
        /* <DEDUP_REMOVED lines=9> */
[C---:B------:R-:W-:Y:S01]  /*7a90*/  FFMA R45, R81.reuse, R82, R45 ;  /* 0x00000052512d7223 */ /* 0x040fe2000000002d */
[C---:B------:R-:W-:Y:S01]  /*7aa0*/  FMUL R50, R76.reuse, R50 ;  /* 0x000000324c327220 */ /* 0x040fe20000400000 */
[----:B------:R-:W-:Y:S02]  /*7ab0*/  HADD2.F32 R80, -RZ, R131.H1_H1 ;  /* 0x30000083ff507230 */ /* 0x000fe40000004100 */
[C---:B------:R-:W-:Y:S01]  /*7ac0*/  FMUL R51, R76.reuse, R51 ;  /* 0x000000334c337220 */ /* 0x040fe20000400000 */
[C---:B------:R-:W-:Y:S01]  /*7ad0*/  FMUL R48, R76.reuse, R52 ;  /* 0x000000344c307220 */ /* 0x040fe20000400000 */
[C---:B------:R-:W-:Y:S01]  /*7ae0*/  FFMA R50, R81.reuse, R83, R50 ;  /* 0x0000005351327223 */ /* 0x040fe20000000032 */
[--C-:B------:R-:W-:Y:S02]  /*7af0*/  HADD2.F32 R83, -RZ, R136.reuse.H0_H0 ;  /* 0x20000088ff537230 */ /* 0x100fe40000004100 */
[C---:B------:R-:W-:Y:S01]  /*7b00*/  FFMA R51, R81.reuse, R80, R51 ;  /* 0x0000005051337223 */ /* 0x040fe20000000033 */
[----:B------:R-:W-:Y:S02]  /*7b10*/  HADD2.F32 R82, -RZ, R136.H1_H1 ;  /* 0x30000088ff527230 */ /* 0x000fe40000004100 */
[C---:B------:R-:W-:Y:S01]  /*7b20*/  FMUL R49, R76.reuse, R53 ;  /* 0x000000354c317220 */ /* 0x040fe20000400000 */
[--C-:B------:R-:W-:Y:S02]  /*7b30*/  HADD2.F32 R85, -RZ, R137.reuse.H0_H0 ;  /* 0x20000089ff557230 */ /* 0x100fe40000004100 */
[C---:B------:R-:W-:Y:S01]  /*7b40*/  FMUL R54, R76.reuse, R54 ;  /* 0x000000364c367220 */ /* 0x040fe20000400000 */
[----:B------:R-:W-:Y:S02]  /*7b50*/  HADD2.F32 R80, -RZ, R137.H1_H1 ;  /* 0x30000089ff507230 */ /* 0x000fe40000004100 */
[C---:B------:R-:W-:Y:S01]  /*7b60*/  FMUL R55, R76.reuse, R55 ;  /* 0x000000374c377220 */ /* 0x040fe20000400000 */
[C---:B------:R-:W-:Y:S01]  /*7b70*/  FFMA R48, R81.reuse, R83, R48 ;  /* 0x0000005351307223 */ /* 0x040fe20000000030 */
[C---:B------:R-:W-:Y:S01]  /*7b80*/  FFMA R49, R81.reuse, R82, R49 ;  /* 0x0000005251317223 */ /* 0x040fe20000000031 */
[C---:B------:R-:W-:Y:S01]  /*7b90*/  FFMA R54, R81.reuse, R85, R54 ;  /* 0x0000005551367223 */ /* 0x040fe20000000036 */
[C---:B------:R-:W-:Y:S01]  /*7ba0*/  FFMA R55, R81.reuse, R80, R55 ;  /* 0x0000005051377223 */ /* 0x040fe20000000037 */
[--C-:B------:R-:W-:Y:S02]  /*7bb0*/  HADD2.F32 R83, -RZ, R138.reuse.H0_H0 ;  /* 0x2000008aff537230 */ /* 0x100fe40000004100 */
[C---:B------:R-:W-:Y:S01]  /*7bc0*/  FMUL R52, R76.reuse, R56 ;  /* 0x000000384c347220 */ /* 0x040fe20000400000 */
        /* <DEDUP_REMOVED lines=9> */
[----:B------:R-:W-:Y:S01]  /*7c60*/  FFMA R59, R81, R82, R59 ;  /* 0x00000052513b7223 */ /* 0x000fe2000000003b */
[--C-:B------:R-:W-:Y:S02]  /*7c70*/  HADD2.F32 R80, -RZ, R144.reuse.H0_H0 ;  /* 0x20000090ff507230 */ /* 0x100fe40000004100 */
[C---:B------:R-:W-:Y:S01]  /*7c80*/  FMUL R56, R76.reuse, R60 ;  /* 0x0000003c4c387220 */ /* 0x040fe20000400000 */
[----:B------:R-:W-:Y:S02]  /*7c90*/  HADD2.F32 R82, -RZ, R144.H1_H1 ;  /* 0x30000090ff527230 */ /* 0x000fe40000004100 */
[C---:B------:R-:W-:Y:S01]  /*7ca0*/  FMUL R57, R76.reuse, R61 ;  /* 0x0000003d4c397220 */ /* 0x040fe20000400000 */
[--C-:B------:R-:W-:Y:S02]  /*7cb0*/  HADD2.F32 R83, -RZ, R145.reuse.H0_H0 ;  /* 0x20000091ff537230 */ /* 0x100fe40000004100 */
[C---:B------:R-:W-:Y:S01]  /*7cc0*/  FMUL R62, R76.reuse, R62 ;  /* 0x0000003e4c3e7220 */ /* 0x040fe20000400000 */
[----:B------:R-:W-:Y:S01]  /*7cd0*/  F2FP.F16.F32.PACK_AB R126, R45, R44 ;  /* 0x0000002c2d7e723e */ /* 0x000fe200000000ff */
[----:B------:R-:W-:Y:S01]  /*7ce0*/  FFMA R56, R81, R80, R56 ;  /* 0x0000005051387223 */ /* 0x000fe20000000038 */
[----:B------:R-:W-:Y:S01]  /*7cf0*/  F2FP.F16.F32.PACK_AB R127, R51, R50 ;  /* 0x00000032337f723e */ /* 0x000fe200000000ff */
[C---:B------:R-:W-:Y:S01]  /*7d00*/  FFMA R57, R81.reuse, R82, R57 ;  /* 0x0000005251397223 */ /* 0x040fe20000000039 */
[C---:B------:R-:W-:Y:S01]  /*7d10*/  FFMA R62, R81.reuse, R83, R62 ;  /* 0x00000053513e7223 */ /* 0x040fe2000000003e */
[----:B------:R-:W-:Y:S02]  /*7d20*/  HADD2.F32 R80, -RZ, R145.H1_H1 ;  /* 0x30000091ff507230 */ /* 0x000fe40000004100 */
[C---:B------:R-:W-:Y:S01]  /*7d30*/  FMUL R63, R76.reuse, R63 ;  /* 0x0000003f4c3f7220 */ /* 0x040fe20000400000 */
[----:B------:R1:W-:Y:S01]  /*7d40*/  STS.128 [R183+0x400], R124 ;  /* 0x0004007cb7007388 */ /* 0x0003e20000000c00 */
[--C-:B------:R-:W-:Y:S02]  /*7d50*/  HADD2.F32 R83, -RZ, R146.reuse.H0_H0 ;  /* 0x20000092ff537230 */ /* 0x100fe40000004100 */
[C---:B------:R-:W-:Y:S01]  /*7d60*/  FMUL R60, R76.reuse, R64 ;  /* 0x000000404c3c7220 */ /* 0x040fe20000400000 */
[----:B------:R-:W-:Y:S02]  /*7d70*/  HADD2.F32 R82, -RZ, R146.H1_H1 ;  /* 0x30000092ff527230 */ /* 0x000fe40000004100 */
[C---:B------:R-:W-:Y:S01]  /*7d80*/  FMUL R61, R76.reuse, R65 ;  /* 0x000000414c3d7220 */ /* 0x040fe20000400000 */
[--C-:B------:R-:W-:Y:S02]  /*7d90*/  HADD2.F32 R85, -RZ, R147.reuse.H0_H0 ;  /* 0x20000093ff557230 */ /* 0x100fe40000004100 */
[C---:B------:R-:W-:Y:S01]  /*7da0*/  FMUL R66, R76.reuse, R66 ;  /* 0x000000424c427220 */ /* 0x040fe20000400000 */
[----:B------:R-:W-:Y:S02]  /*7db0*/  HADD2.F32 R84, -RZ, R147.H1_H1 ;  /* 0x30000093ff547230 */ /* 0x000fe40000004100 */
[----:B------:R-:W-:Y:S01]  /*7dc0*/  FFMA R63, R81, R80, R63 ;  /* 0x00000050513f7223 */ /* 0x000fe2000000003f */
[----:B------:R-:W-:Y:S01]  /*7dd0*/  FMUL R67, R76, R67 ;  /* 0x000000434c437220 */ /* 0x000fe20000400000 */
[----:B------:R-:W-:Y:S01]  /*7de0*/  F2FP.F16.F32.PACK_AB R132, R49, R48 ;  /* 0x000000303184723e */ /* 0x000fe200000000ff */
[----:B------:R-:W-:Y:S01]  /*7df0*/  FFMA R60, R81, R83, R60 ;  /* 0x00000053513c7223 */ /* 0x000fe2000000003c */
[----:B------:R-:W-:Y:S01]  /*7e00*/  F2FP.F16.F32.PACK_AB R133, R55, R54 ;  /* 0x000000363785723e */ /* 0x000fe200000000ff */
[----:B------:R-:W-:Y:S01]  /*7e10*/  FFMA R61, R81, R82, R61 ;  /* 0x00000052513d7223 */ /* 0x000fe2000000003d */
[----:B------:R-:W-:Y:S01]  /*7e20*/  F2FP.F16.F32.PACK_AB R134, R53, R52 ;  /* 0x000000343586723e */ /* 0x000fe200000000ff */
[----:B------:R-:W-:Y:S01]  /*7e30*/  FFMA R66, R81, R85, R66 ;  /* 0x0000005551427223 */ /* 0x000fe20000000042 */
[----:B------:R-:W-:Y:S01]  /*7e40*/  F2FP.F16.F32.PACK_AB R135, R59, R58 ;  /* 0x0000003a3b87723e */ /* 0x000fe200000000ff */
[----:B------:R-:W-:Y:S01]  /*7e50*/  FFMA R67, R81, R84, R67 ;  /* 0x0000005451437223 */ /* 0x000fe20000000043 */
[----:B------:R-:W-:Y:S02]  /*7e60*/  F2FP.F16.F32.PACK_AB R140, R57, R56 ;  /* 0x00000038398c723e */ /* 0x000fe400000000ff */
[----:B------:R-:W-:Y:S01]  /*7e70*/  F2FP.F16.F32.PACK_AB R141, R63, R62 ;  /* 0x0000003e3f8d723e */ /* 0x000fe200000000ff */
[----:B------:R1:W-:Y:S01]  /*7e80*/  STS.128 [R174+0x400], R132 ;  /* 0x00040084ae007388 */ /* 0x0003e20000000c00 */
[----:B------:R-:W-:Y:S02]  /*7e90*/  F2FP.F16.F32.PACK_AB R142, R61, R60 ;  /* 0x0000003c3d8e723e */ /* 0x000fe400000000ff */
[----:B------:R-:W-:Y:S05]  /*7ea0*/  F2FP.F16.F32.PACK_AB R143, R67, R66 ;  /* 0x00000042438f723e */ /* 0x000fea00000000ff */
[----:B------:R1:W-:Y:S01]  /*7eb0*/  STS.128 [R182+0x400], R140 ;  /* 0x0004008cb6007388 */ /* 0x0003e20000000c00 */
[----:B------:R-:W-:Y:S01]  /*7ec0*/  @!PT LDS RZ, [RZ] ;  /* 0x00000000fffff984 */ /* 0x000fe20000000800 */
[----:B------:R-:W-:Y:S01]  /*7ed0*/  @!PT LDS RZ, [RZ] ;  /* 0x00000000fffff984 */ /* 0x000fe20000000800 */
[----:B------:R-:W-:Y:S01]  /*7ee0*/  @!PT LDS RZ, [RZ] ;  /* 0x00000000fffff984 */ /* 0x000fe20000000800 */
[----:B------:R-:W-:Y:S01]  /*7ef0*/  @!PT LDS RZ, [RZ] ;  /* 0x00000000fffff984 */ /* 0x000fe20000000800 */
[----:B------:R2:W-:Y:S07]  /*7f00*/  MEMBAR.ALL.CTA ;  /* 0x0000000000007992 */ /* 0x0005ee0000008000 */
[----:B--2---:R-:W2:Y:S02]  /*7f10*/  FENCE.VIEW.ASYNC.S ;  /* 0x00000000000073c6 */ /* 0x004ea40000000000 */
[----:B--2---:R-:W-:Y:S06]  /*7f20*/  BAR.SYNC.DEFER_BLOCKING 0x1, 0x80 ;  /* 0x0042000000007b1d */ /* 0x004fec0000010000 */
[----:B------:R-:W-:Y:S05]  /*7f30*/  @P0 BRA `(.L_x_135) ;  /* 0x0000000000280947 */ /* 0x000fea0003800000 */
[----:B------:R-:W-:Y:S02]  /*7f40*/  UIADD3 UR4, UPT, UPT, UR48, 0x400, URZ ;  /* 0x0000040030047890 */ /* 0x000fe4000fffe0ff */
[----:B------:R-:W-:Y:S01]  /*7f50*/  UIADD3 UR6, UP0, UPT, UR52, 0x680, URZ ;  /* 0x0000068034067890 */ /* 0x000fe2000ff1e0ff */
[----:B------:R-:W-:Y:S03]  /*7f60*/  UMOV UR43, UR36 ;  /* 0x00000024002b7c82 */ /* 0x000fe60008000000 */
[----:B------:R-:W-:Y:S01]  /*7f70*/  MOV R163, UR4 ;  /* 0x0000000400a37c02 */ /* 0x000fe20008000f00 */
[----:B------:R-:W-:Y:S03]  /*7f80*/  UIADD3.X UR7, UPT, UPT, URZ, UR53, URZ, UP0, !UPT ;  /* 0x00000035ff077290 */ /* 0x000fe600087fe4ff */
[----:B------:R-:W-:Y:S11]  /*7f90*/  R2UR UR40, R163 ;  /* 0x00000000a32872ca */ /* 0x000ff600000e0000 */
[----:B------:R-:W-:Y:S02]  /*7fa0*/  @!UPT UIADD3 URZ, UPT, UPT, URZ, URZ, URZ ;  /* 0x000000fffffff290 */ /* 0x000fe4000fffe0ff */
[----:B------:R2:W-:Y:S01]  /*7fb0*/  UTMASTG.3D [UR40], [UR6] ;  /* 0x00000028060073b5 */ /* 0x0005e20008010000 */
[----:B------:R0:W-:Y:S01]  /*7fc0*/  UTMACMDFLUSH ;  /* 0x00000000000079b7 */ /* 0x0001e20000000000 */
[----:B--2---:R-:W-:Y:S04]  /*7fd0*/  DEPBAR.LE SB0, 0x1 ;  /* 0x000080400000791a */ /* 0x004fe80000000000 */
.L_x_135:
[----:B------:R-:W-:Y:S05]  /*7fe0*/  BSYNC.RECONVERGENT B0 ;  /* 0x0000000000007941 */ /* 0x000fea0003800200 */
.L_x_134:
[----:B------:R-:W-:Y:S01]  /*7ff0*/  BAR.SYNC.DEFER_BLOCKING 0x1, 0x80 ;  /* 0x0042000000007b1d */ /* 0x000fe20000010000 */
[----:B------:R-:W-:Y:S01]  /*8000*/  ISETP.NE.AND P1, PT, R176, RZ, PT ;  /* 0x000000ffb000720c */ /* 0x000fe20003f25270 */
[----:B------:R-:W-:Y:S01]  /*8010*/  UIADD3 UR4, UPT, UPT, UR50, -0x1, URZ ;  /* 0xffffffff32047890 */ /* 0x000fe2000fffe0ff */
[----:B------:R-:W-:Y:S03]  /*8020*/  LEA R3, R109, UR48, 0x3 ;  /* 0x000000306d037c11 */ /* 0x000fe6000f8e18ff */
[----:B------:R-:W-:Y:S08]  /*8030*/  UISETP.GT.U32.AND UP0, UPT, UR4, -0x3, UPT ;  /* 0xfffffffd0400788c */ /* 0x000ff0000bf04070 */
[----:B------:R-:W-:Y:S01]  /*8040*/  @P1 SHF.L.U32 R4, R167, 0x1f, RZ ;  /* 0x0000001fa7041819 */ /* 0x000fe200000006ff */
[----:B------:R-:W-:Y:S06]  /*8050*/  BRA.U UP0, `(.L_x_136) ;  /* 0x0000000100247547 */ /* 0x000fec000b800000 */
[----:B------:R-:W-:Y:S01]  /*8060*/  IMAD.U32 R5, RZ, RZ, UR49 ;  /* 0x00000031ff057e24 */ /* 0x000fe2000f8e00ff */
[----:B------:R-:W-:Y:S01]  /*8070*/  MOV R0, UR37 ;  /* 0x0000002500007c02 */ /* 0x000fe20008000f00 */
[----:B------:R-:W-:Y:S03]  /*8080*/  UIADD3 UR49, UPT, UPT, UR49, 0x1, URZ ;  /* 0x0000000131317890 */ /* 0x000fe6000fffe0ff */
[----:B------:R-:W-:Y:S01]  /*8090*/  @P1 LEA R5, R5, UR48, 0x3 ;  /* 0x0000003005051c11 */ /* 0x000fe2000f8e18ff */
[----:B------:R-:W-:Y:S04]  /*80a0*/  UISETP.NE.AND UP0, UPT, UR49, 0x3, UPT ;  /* 0x000000033100788c */ /* 0x000fe8000bf05270 */
[----:B------:R-:W-:Y:S01]  /*80b0*/  @P1 VIADD R5, R5, 0x1a8 ;  /* 0x000001a805051836 */ /* 0x000fe20000000000 */
[----:B------:R-:W-:Y:S04]  /*80c0*/  USEL UR49, UR49, URZ, UP0 ;  /* 0x000000ff31317287 */ /* 0x000fe80008000000 */
[----:B------:R-:W-:Y:S04]  /*80d0*/  @P1 PRMT R0, R0, 0x654, R5 ;  /* 0x0000065400001816 */ /* 0x000fe80000000005 */
[----:B------:R2:W-:Y:S04]  /*80e0*/  @P1 SYNCS.ARRIVE.TRANS64.RED.A1T0 RZ, [R0+URZ], RZ ;  /* 0x000000ff00ff19a7 */ /* 0x0005e800081004ff */
.L_x_136:
[----:B------:R-:W3:Y:S01]  /*80f0*/  @P1 SYNCS.PHASECHK.TRANS64.TRYWAIT P0, [R3+URZ+0x190], R4 ;  /* 0x00019004030015a7 */ /* 0x000ee200080011ff */
[----:B------:R-:W-:Y:S01]  /*8100*/  BSSY B1, `(.L_x_137) ;  /* 0x000001f000017945 */ /* 0x000fe20003800000 */
[----:B---3--:R-:W-:Y:S03]  /*8110*/  @P1 SEL R111, RZ, 0x1, !P0 ;  /* 0x00000001ff6f1807 */ /* 0x008fe60004000000 */
[----:B------:R-:W-:Y:S05]  /*8120*/  @!P1 BRA `(.L_x_138) ;  /* 0x0000000000709947 */ /* 0x000fea0003800000 */
[----:B------:R-:W-:Y:S01]  /*8130*/  ISETP.NE.AND P1, PT, R116, RZ, PT ;  /* 0x000000ff7400720c */ /* 0x000fe20003f25270 */
[----:B------:R-:W-:Y:S01]  /*8140*/  BSSY B0, `(.L_x_139) ;  /* 0x000000b000007945 */ /* 0x000fe20003800000 */
[----:B------:R-:W-:Y:S11]  /*8150*/  ISETP.NE.AND P0, PT, R111, RZ, PT ;  /* 0x000000ff6f00720c */ /* 0x000ff60003f05270 */
[----:B------:R-:W-:Y:S05]  /*8160*/  @P1 IMAD R6, R109, 0x4000, R178 ;  /* 0x000040006d061824 */ /* 0x000fea00078e02b2 */
[----:B------:R-:W-:Y:S04]  /*8170*/  @P1 IADD3 R9, PT, PT, R6, UR48, RZ ;  /* 0x0000003006091c10 */ /* 0x000fe8000fffe0ff */
[----:B------:R-:W-:Y:S01]  /*8180*/  @P1 IADD3 R7, PT, PT, R110, R9, RZ ;  /* 0x000000096e071210 */ /* 0x000fe20007ffe0ff */
[--C-:B------:R-:W-:Y:S02]  /*8190*/  @P1 IMAD.IADD R5, R108, 0x1, R9.reuse ;  /* 0x000000016c051824 */ /* 0x100fe400078e0209 */
[----:B------:R-:W-:Y:S01]  /*81a0*/  @P1 IMAD.IADD R4, R118, 0x1, R9 ;  /* 0x0000000176041824 */ /* 0x000fe200078e0209 */
[----:B------:R-:W-:Y:S06]  /*81b0*/  @P0 BRA `(.L_x_140) ;  /* 0x00000000000c0947 */ /* 0x000fec0003800000 */
[----:B--2---:R-:W-:Y:S04]  /*81c0*/  SHF.L.U32 R0, R167, 0x1f, RZ ;  /* 0x0000001fa7007819 */ /* 0x004fe800000006ff */
[----:B------:R-:W2:Y:S02]  /*81d0*/  SYNCS.PHASECHK.TRANS64.TRYWAIT P0, [R3+URZ+0x190], R0 ;  /* 0x00019000030075a7 */ /* 0x000ea400080011ff */
[----:B--2---:R-:W-:Y:S05]  /*81e0*/  @!P0 BRA `(.L_x_141) ;  /* 0x0000003c00248947 */ /* 0x004fea0003800000 */
.L_x_140:
[----:B------:R-:W-:Y:S05]  /*81f0*/  BSYNC B0 ;  /* 0x0000000000007941 */ /* 0x000fea0003800000 */
.L_x_139:
[----:B------:R-:W-:Y:S01]  /*8200*/  ISETP.NE.AND P0, PT, R116, RZ, PT ;  /* 0x000000ff7400720c */ /* 0x000fe20003f05270 */
[----:B------:R-:W-:Y:S11]  /*8210*/  VIADD R109, R109, 0x1 ;  /* 0x000000016d6d7836 */ /* 0x000ff60000000000 */
[----:B------:R-:W-:Y:S01]  /*8220*/  @!UPT UIADD3 URZ, UPT, UPT, URZ, URZ, URZ ;  /* 0x000000fffffff290 */ /* 0x000fe2000fffe0ff */
[----:B------:R3:W4:Y:S01]  /*8230*/  @P0 LDS.128 R88, [R6+UR48+0x400] ;  /* 0x0004003006580984 */ /* 0x0007220008000c00 */
[--C-:B--2---:R-:W-:Y:S01]  /*8240*/  @P0 IMAD.IADD R3, R110, 0x1, R5.reuse ;  /* 0x000000016e030824 */ /* 0x104fe200078e0205 */
[C---:B------:R-:W-:Y:S01]  /*8250*/  @P0 IADD3 R0, PT, PT, R118.reuse, R7, RZ ;  /* 0x0000000776000210 */ /* 0x040fe20007ffe0ff */
[C---:B------:R-:W-:Y:S01]  /*8260*/  @P0 IMAD.IADD R8, R118.reuse, 0x1, R5 ;  /* 0x0000000176080824 */ /* 0x040fe200078e0205 */
[----:B------:R3:W2:Y:S02]  /*8270*/  @P0 LDS.128 R96, [R4+0x400] ;  /* 0x0004000004600984 */ /* 0x0006a40000000c00 */
[----:B------:R-:W-:Y:S02]  /*8280*/  @P0 IADD3 R9, PT, PT, R118, R3, RZ ;  /* 0x0000000376090210 */ /* 0x000fe40007ffe0ff */
[----:B------:R3:W1:Y:S04]  /*8290*/  @P0 LDS.128 R104, [R7+0x400] ;  /* 0x0004000007680984 */ /* 0x0006680000000c00 */
[----:B------:R3:W1:Y:S04]  /*82a0*/  @P0 LDS.128 R112, [R0+0x400] ;  /* 0x0004000000700984 */ /* 0x0006680000000c00 */
[----:B------:R3:W1:Y:S04]  /*82b0*/  @P0 LDS.128 R120, [R5+0x400] ;  /* 0x0004000005780984 */ /* 0x0006680000000c00 */
[----:B------:R3:W1:Y:S04]  /*82c0*/  @P0 LDS.128 R128, [R8+0x400] ;  /* 0x0004000008800984 */ /* 0x0006680000000c00 */
[----:B------:R3:W1:Y:S04]  /*82d0*/  @P0 LDS.128 R136, [R3+0x400] ;  /* 0x0004000003880984 */ /* 0x0006680000000c00 */
[----:B------:R3:W1:Y:S02]  /*82e0*/  @P0 LDS.128 R144, [R9+0x400] ;  /* 0x0004000009900984 */ /* 0x0006640000000c00 */
.L_x_138:
[----:B------:R-:W-:Y:S05]  /*82f0*/  BSYNC B1 ;  /* 0x0000000000017941 */ /* 0x000fea0003800000 */
.L_x_137:
[----:B---3--:R-:W-:Y:S05]  /*8300*/  VIADD R3, R78, 0x40 ;  /* 0x000000404e037836 */ /* 0x008fea0000000000 */
[----:B------:R-:W-:Y:S04]  /*8310*/  SHF.R.U32.HI R3, RZ, 0x15, R3 ;  /* 0x00000015ff037819 */ /* 0x000fe80000011603 */
[----:B------:R-:W-:Y:S11]  /*8320*/  LOP3.LUT P0, RZ, R3, 0x3, R162, 0x48, !PT ;  /* 0x0000000303ff7812 */ /* 0x000ff600078048a2 */
[----:B------:R-:W-:Y:S02]  /*8330*/  @!UPT UIADD3 URZ, UPT, UPT, URZ, URZ, URZ ;  /* 0x000000fffffff290 */ /* 0x000fe4000fffe0ff */
[----:B------:R-:W-:Y:S05]  /*8340*/  @!P0 BRA `(.L_x_142) ;  /* 0x0000000000408947 */ /* 0x000fea0003800000 */
[----:B------:R-:W3:Y:S01]  /*8350*/  LDCU.64 UR8, c[0x4][0x70] ;  /* 0x01000e00ff0877ac */ /* 0x000ee20008000a00 */
[----:B------:R-:W-:Y:S01]  /*8360*/  MOV R15, 0x0 ;  /* 0x00000000000f7802 */ /* 0x000fe20000000f00 */
[----:B------:R-:W-:Y:S02]  /*8370*/  HFMA2 R12, -RZ, RZ, 0, 5.9604644775390625e-08 ;  /* 0x00000001ff0c7431 */ /* 0x000fe400000001ff */
[----:B------:R-:W-:Y:S02]  /*8380*/  IMAD.MOV.U32 R8, RZ, RZ, 0x192 ;  /* 0x00000192ff087424 */ /* 0x000fe400078e00ff */
[----:B------:R-:W-:Y:S01]  /*8390*/  IMAD.MOV.U32 R13, RZ, RZ, RZ ;  /* 0x000000ffff0d7224 */ /* 0x000fe200078e00ff */
[----:B------:R-:W5:Y:S01]  /*83a0*/  LDCU.64 UR6, c[0x4][0x78] ;  /* 0x01000f00ff0677ac */ /* 0x000f620008000a00 */
[----:B------:R-:W1:Y:S01]  /*83b0*/  LDC.64 R14, c[0x4][R15] ;  /* 0x010000000f0e7b82 */ /* 0x000e620000000a00 */
[----:B------:R-:W2:Y:S01]  /*83c0*/  LDCU.64 UR4, c[0x4][0x10] ;  /* 0x01000200ff0477ac */ /* 0x000ea20008000a00 */
[----:B---3--:R-:W-:Y:S01]  /*83d0*/  MOV R5, UR9 ;  /* 0x0000000900057c02 */ /* 0x008fe20008000f00 */
[----:B------:R-:W-:Y:S01]  /*83e0*/  IMAD.U32 R4, RZ, RZ, UR8 ;  /* 0x00000008ff047e24 */ /* 0x000fe2000f8e00ff */
[----:B-----5:R-:W-:Y:S01]  /*83f0*/  MOV R7, UR7 ;  /* 0x0000000700077c02 */ /* 0x020fe20008000f00 */
[----:B------:R-:W-:Y:S01]  /*8400*/  IMAD.U32 R6, RZ, RZ, UR6 ;  /* 0x00000006ff067e24 */ /* 0x000fe2000f8e00ff */
[----:B--2---:R-:W-:Y:S01]  /*8410*/  MOV R11, UR5 ;  /* 0x00000005000b7c02 */ /* 0x004fe20008000f00 */
[----:B------:R-:W-:Y:S02]  /*8420*/  IMAD.U32 R10, RZ, RZ, UR4 ;  /* 0x00000004ff0a7e24 */ /* 0x000fe4000f8e00ff */
[----:B------:R-:W-:Y:S07]  /*8430*/  LEPC R20, `(.L_x_142) ;  /* 0x000000001014794e */ /* 0x000fee0000000000 */
[----:B-1--4-:R-:W-:Y:S05]  /*8440*/  CALL.ABS.NOINC R14 ;  /* 0x000000000e007343 */ /* 0x012fea0003c00000 */
.L_x_142:
[----:B------:R-:W-:Y:S05]  /*8450*/  WARPSYNC.ALL ;  /* 0x0000000000007948 */ /* 0x000fea0003800000 */
[----:B------:R-:W-:Y:S01]  /*8460*/  R2UR UR4, R78 ;  /* 0x000000004e0472ca */ /* 0x000fe200000e0000 */
[--C-:B----4-:R-:W-:Y:S01]  /*8470*/  HADD2.F32 R80, -RZ, R88.reuse.H0_H0 ;  /* 0x20000058ff507230 */ /* 0x110fe20000004100 */
[----:B------:R-:W-:Y:S01]  /*8480*/  ISETP.NE.AND P0, PT, R170, RZ, PT ;  /* 0x000000ffaa00720c */ /* 0x000fe20003f05270 */
[----:B------:R-:W-:Y:S01]  /*8490*/  HADD2.F32 R82, -RZ, R88.H1_H1 ;  /* 0x30000058ff527230 */ /* 0x000fe20000004100 */
[----:B------:R-:W-:Y:S01]  /*84a0*/  BSSY.RECONVERGENT B0, `(.L_x_143) ;  /* 0x00000f9000007945 */ /* 0x000fe20003800200 */
[----:B------:R-:W-:Y:S02]  /*84b0*/  HADD2.F32 R83, -RZ, R89.H0_H0 ;  /* 0x20000059ff537230 */ /* 0x000fe40000004100 */
[----:B------:R-:W-:Y:S06]  /*84c0*/  HADD2.F32 R84, -RZ, R91.H1_H1 ;  /* 0x3000005bff547230 */ /* 0x000fec0000004100 */
[----:B------:R-:W2:Y:S02]  /*84d0*/  LDTM.x64 R4, tmem[UR4+0x40] ;  /* 0x00004004000479ee */ /* 0x000ea40008340000 */
[C---:B--2---:R-:W-:Y:S01]  /*84e0*/  FMUL R0, R76.reuse, R4 ;  /* 0x000000044c007220 */ /* 0x044fe20000400000 */
[C---:B------:R-:W-:Y:S01]  /*84f0*/  FMUL R3, R76.reuse, R5 ;  /* 0x000000054c037220 */ /* 0x040fe20000400000 */
[C---:B------:R-:W-:Y:S01]  /*8500*/  FMUL R6, R76.reuse, R6 ;  /* 0x000000064c067220 */ /* 0x040fe20000400000 */
[C---:B------:R-:W-:Y:S01]  /*8510*/  FMUL R7, R76.reuse, R7 ;  /* 0x000000074c077220 */ /* 0x040fe20000400000 */
[C---:B------:R-:W-:Y:S01]  /*8520*/  FFMA R0, R81.reuse, R80, R0 ;  /* 0x0000005051007223 */ /* 0x040fe20000000000 */
[----:B------:R-:W-:Y:S02]  /*8530*/  HADD2.F32 R80, -RZ, R89.H1_H1 ;  /* 0x30000059ff507230 */ /* 0x000fe40000004100 */
[C---:B------:R-:W-:Y:S01]  /*8540*/  FFMA R3, R81.reuse, R82, R3 ;  /* 0x0000005251037223 */ /* 0x040fe20000000003 */
[C---:B------:R-:W-:Y:S01]  /*8550*/  FFMA R6, R81.reuse, R83, R6 ;  /* 0x0000005351067223 */ /* 0x040fe20000000006 */
[--C-:B------:R-:W-:Y:S02]  /*8560*/  HADD2.F32 R83, -RZ, R90.reuse.H0_H0 ;  /* 0x2000005aff537230 */ /* 0x100fe40000004100 */
[C---:B------:R-:W-:Y:S01]  /*8570*/  FMUL R4, R76.reuse, R8 ;  /* 0x000000084c047220 */ /* 0x040fe20000400000 */
[----:B------:R-:W-:Y:S01]  /*8580*/  FFMA R7, R81, R80, R7 ;  /* 0x0000005051077223 */ /* 0x000fe20000000007 */
[----:B-1----:R-:W-:Y:S01]  /*8590*/  F2FP.F16.F32.PACK_AB R92, R3, R0 ;  /* 0x00000000035c723e */ /* 0x002fe200000000ff */
[----:B------:R-:W-:Y:S02]  /*85a0*/  HADD2.F32 R80, -RZ, R90.H1_H1 ;  /* 0x3000005aff507230 */ /* 0x000fe40000004100 */
[----:B------:R-:W-:Y:S01]  /*85b0*/  FFMA R4, R81, R83, R4 ;  /* 0x0000005351047223 */ /* 0x000fe20000000004 */
[----:B------:R-:W-:Y:S01]  /*85c0*/  HADD2.F32 R82, -RZ, R91.H0_H0 ;  /* 0x2000005bff527230 */ /* 0x000fe20000004100 */
[----:B------:R-:W-:Y:S01]  /*85d0*/  F2FP.F16.F32.PACK_AB R93, R7, R6 ;  /* 0x00000006075d723e */ /* 0x000fe200000000ff */
[C---:B------:R-:W-:Y:S01]  /*85e0*/  FMUL R0, R76.reuse, R9 ;  /* 0x000000094c007220 */ /* 0x040fe20000400000 */
[C---:B------:R-:W-:Y:S01]  /*85f0*/  FMUL R3, R76.reuse, R10 ;  /* 0x0000000a4c037220 */ /* 0x040fe20000400000 */
[C---:B------:R-:W-:Y:S01]  /*8600*/  FMUL R5, R76.reuse, R11 ;  /* 0x0000000b4c057220 */ /* 0x040fe20000400000 */
[----:B------:R-:W-:Y:S01]  /*8610*/  FMUL R6, R76, R12 ;  /* 0x0000000c4c067220 */ /* 0x000fe20000400000 */
[C---:B------:R-:W-:Y:S01]  /*8620*/  FFMA R0, R81.reuse, R80, R0 ;  /* 0x0000005051007223 */ /* 0x040fe20000000000 */
[C---:B------:R-:W-:Y:S01]  /*8630*/  FFMA R3, R81.reuse, R82, R3 ;  /* 0x0000005251037223 */ /* 0x040fe20000000003 */
[--C-:B------:R-:W-:Y:S02]  /*8640*/  HADD2.F32 R80, -RZ, R96.reuse.H0_H0 ;  /* 0x20000060ff507230 */ /* 0x100fe40000004100 */
[C---:B------:R-:W-:Y:S01]  /*8650*/  FFMA R5, R81.reuse, R84, R5 ;  /* 0x0000005451057223 */ /* 0x040fe20000000005 */
[----:B------:R-:W-:Y:S01]  /*8660*/  HADD2.F32 R82, -RZ, R96.H1_H1 ;  /* 0x30000060ff527230 */ /* 0x000fe20000004100 */
[----:B------:R-:W-:Y:S01]  /*8670*/  F2FP.F16.F32.PACK_AB R94, R0, R4 ;  /* 0x00000004005e723e */ /* 0x000fe200000000ff */
[C---:B------:R-:W-:Y:S01]  /*8680*/  FMUL R7, R76.reuse, R13 ;  /* 0x0000000d4c077220 */ /* 0x040fe20000400000 */
[----:B------:R-:W-:Y:S01]  /*8690*/  FFMA R6, R81, R80, R6 ;  /* 0x0000005051067223 */ /* 0x000fe20000000006 */
[----:B------:R-:W-:Y:S01]  /*86a0*/  F2FP.F16.F32.PACK_AB R95, R5, R3 ;  /* 0x00000003055f723e */ /* 0x000fe200000000ff */
[--C-:B------:R-:W-:Y:S02]  /*86b0*/  HADD2.F32 R80, -RZ, R97.reuse.H0_H0 ;  /* 0x20000061ff507230 */ /* 0x100fe40000004100 */
[----:B------:R-:W-:Y:S01]  /*86c0*/  FFMA R7, R81, R82, R7 ;  /* 0x0000005251077223 */ /* 0x000fe20000000007 */
[----:B------:R-:W-:Y:S02]  /*86d0*/  HADD2.F32 R82, -RZ, R97.H1_H1 ;  /* 0x30000061ff527230 */ /* 0x000fe40000004100 */
[C---:B------:R-:W-:Y:S01]  /*86e0*/  FMUL R0, R76.reuse, R14 ;  /* 0x0000000e4c007220 */ /* 0x040fe20000400000 */
[----:B------:R-:W-:Y:S01]  /*86f0*/  STS.128 [R178+UR48+0x4400], R92 ;  /* 0x0044005cb2007988 */ /* 0x000fe20008000c30 */
[--C-:B------:R-:W-:Y:S01]  /*8700*/  HADD2.F32 R83, -RZ, R98.reuse.H0_H0 ;  /* 0x20000062ff537230 */ /* 0x100fe20000004100 */
[----:B------:R-:W-:Y:S01]  /*8710*/  F2FP.F16.F32.PACK_AB R84, R7, R6 ;  /* 0x000000060754723e */ /* 0x000fe200000000ff */
[C---:B------:R-:W-:Y:S01]  /*8720*/  FFMA R0, R81.reuse, R80, R0 ;  /* 0x0000005051007223 */ /* 0x040fe20000000000 */
[C---:B------:R-:W-:Y:S01]  /*8730*/  FMUL R3, R76.reuse, R15 ;  /* 0x0000000f4c037220 */ /* 0x040fe20000400000 */
[C---:B------:R-:W-:Y:S01]  /*8740*/  FMUL R4, R76.reuse, R16 ;  /* 0x000000104c047220 */ /* 0x040fe20000400000 */
[----:B------:R-:W-:Y:S02]  /*8750*/  HADD2.F32 R80, -RZ, R98.H1_H1 ;  /* 0x30000062ff507230 */ /* 0x000fe40000004100 */
[C---:B------:R-:W-:Y:S01]  /*8760*/  FMUL R5, R76.reuse, R17 ;  /* 0x000000114c057220 */ /* 0x040fe20000400000 */
[C---:B------:R-:W-:Y:S01]  /*8770*/  FFMA R3, R81.reuse, R82, R3 ;  /* 0x0000005251037223 */ /* 0x040fe20000000003 */
[C---:B------:R-:W-:Y:S01]  /*8780*/  FFMA R4, R81.reuse, R83, R4 ;  /* 0x0000005351047223 */ /* 0x040fe20000000004 */
[--C-:B------:R-:W-:Y:S02]  /*8790*/  HADD2.F32 R83, -RZ, R99.reuse.H0_H0 ;  /* 0x20000063ff537230 */ /* 0x100fe40000004100 */
[----:B------:R-:W-:Y:S01]  /*87a0*/  FFMA R5, R81, R80, R5 ;  /* 0x0000005051057223 */ /* 0x000fe20000000005 */
[----:B------:R-:W-:Y:S01]  /*87b0*/  HADD2.F32 R82, -RZ, R99.H1_H1 ;  /* 0x30000063ff527230 */ /* 0x000fe20000004100 */
[----:B------:R-:W-:Y:S01]  /*87c0*/  F2FP.F16.F32.PACK_AB R85, R3, R0 ;  /* 0x000000000355723e */ /* 0x000fe200000000ff */
[C---:B------:R-:W-:Y:S01]  /*87d0*/  FMUL R6, R76.reuse, R18 ;  /* 0x000000124c067220 */ /* 0x040fe20000400000 */
[C---:B------:R-:W-:Y:S01]  /*87e0*/  FMUL R7, R76.reuse, R19 ;  /* 0x000000134c077220 */ /* 0x040fe20000400000 */
[----:B------:R-:W-:Y:S01]  /*87f0*/  F2FP.F16.F32.PACK_AB R86, R5, R4 ;  /* 0x000000040556723e */ /* 0x000fe200000000ff */
[--C-:B------:R-:W-:Y:S02]  /*8800*/  HADD2.F32 R80, -RZ, R104.reuse.H0_H0 ;  /* 0x20000068ff507230 */ /* 0x100fe40000004100 */
[C---:B------:R-:W-:Y:S01]  /*8810*/  FFMA R6, R81.reuse, R83, R6 ;  /* 0x0000005351067223 */ /* 0x040fe20000000006 */
[----:B------:R-:W-:Y:S01]  /*8820*/  FFMA R7, R81, R82, R7 ;  /* 0x0000005251077223 */ /* 0x000fe20000000007 */
[----:B------:R-:W-:Y:S02]  /*8830*/  HADD2.F32 R82, -RZ, R104.H1_H1 ;  /* 0x30000068ff527230 */ /* 0x000fe40000004100 */
[C---:B------:R-:W-:Y:S01]  /*8840*/  FMUL R0, R76.reuse, R20 ;  /* 0x000000144c007220 */ /* 0x040fe20000400000 */
[C---:B------:R-:W-:Y:S01]  /*8850*/  FMUL R3, R76.reuse, R21 ;  /* 0x000000154c037220 */ /* 0x040fe20000400000 */
[C---:B------:R-:W-:Y:S01]  /*8860*/  FMUL R4, R76.reuse, R22 ;  /* 0x000000164c047220 */ /* 0x040fe20000400000 */
[----:B------:R-:W-:Y:S01]  /*8870*/  F2FP.F16.F32.PACK_AB R87, R7, R6 ;  /* 0x000000060757723e */ /* 0x000fe200000000ff */
[C---:B------:R-:W-:Y:S01]  /*8880*/  FFMA R0, R81.reuse, R80, R0 ;  /* 0x0000005051007223 */ /* 0x040fe20000000000 */
[----:B------:R-:W-:Y:S01]  /*8890*/  FFMA R3, R81, R82, R3 ;  /* 0x0000005251037223 */ /* 0x000fe20000000003 */
[----:B------:R-:W-:Y:S02]  /*88a0*/  HADD2.F32 R80, -RZ, R105.H0_H0 ;  /* 0x20000069ff507230 */ /* 0x000fe40000004100 */
[C---:B------:R-:W-:Y:S01]  /*88b0*/  FMUL R5, R76.reuse, R23 ;  /* 0x000000174c057220 */ /* 0x040fe20000400000 */
[----:B------:R1:W-:Y:S01]  /*88c0*/  STS.128 [R180+0x4400], R84 ;  /* 0x00440054b4007388 */ /* 0x0003e20000000c00 */
[C---:B------:R-:W-:Y:S01]  /*88d0*/  FMUL R6, R76.reuse, R24 ;  /* 0x000000184c067220 */ /* 0x040fe20000400000 */
[----:B------:R-:W-:Y:S01]  /*88e0*/  HADD2.F32 R83, -RZ, R107.H0_H0 ;  /* 0x2000006bff537230 */ /* 0x000fe20000004100 */
[----:B------:R-:W-:Y:S01]  /*88f0*/  F2FP.F16.F32.PACK_AB R100, R3, R0 ;  /* 0x000000000364723e */ /* 0x000fe200000000ff */
[----:B------:R-:W-:Y:S02]  /*8900*/  HADD2.F32 R0, -RZ, R105.H1_H1 ;  /* 0x30000069ff007230 */ /* 0x000fe40000004100 */
[C---:B------:R-:W-:Y:S01]  /*8910*/  FFMA R4, R81.reuse, R80, R4 ;  /* 0x0000005051047223 */ /* 0x040fe20000000004 */
[--C-:B------:R-:W-:Y:S02]  /*8920*/  HADD2.F32 R3, -RZ, R106.reuse.H0_H0 ;  /* 0x2000006aff037230 */ /* 0x100fe40000004100 */
[C---:B------:R-:W-:Y:S01]  /*8930*/  FMUL R7, R76.reuse, R25 ;  /* 0x000000194c077220 */ /* 0x040fe20000400000 */
[----:B------:R-:W-:Y:S02]  /*8940*/  HADD2.F32 R80, -RZ, R106.H1_H1 ;  /* 0x3000006aff507230 */ /* 0x000fe40000004100 */
[C---:B------:R-:W-:Y:S01]  /*8950*/  FFMA R5, R81.reuse, R0, R5 ;  /* 0x0000000051057223 */ /* 0x040fe20000000005 */
[C---:B------:R-:W-:Y:S01]  /*8960*/  FMUL R8, R76.reuse, R26 ;  /* 0x0000001a4c087220 */ /* 0x040fe20000400000 */
[----:B------:R-:W-:Y:S02]  /*8970*/  HADD2.F32 R82, -RZ, R107.H1_H1 ;  /* 0x3000006bff527230 */ /* 0x000fe40000004100 */
[C---:B------:R-:W-:Y:S01]  /*8980*/  FFMA R6, R81.reuse, R3, R6 ;  /* 0x0000000351067223 */ /* 0x040fe20000000006 */
[----:B------:R-:W-:Y:S01]  /*8990*/  FFMA R7, R81, R80, R7 ;  /* 0x0000005051077223 */ /* 0x000fe20000000007 */
[----:B------:R-:W-:Y:S01]  /*89a0*/  F2FP.F16.F32.PACK_AB R101, R5, R4 ;  /* 0x000000040565723e */ /* 0x000fe200000000ff */
        /* <DEDUP_REMOVED lines=8> */
[----:B------:R-:W-:Y:S01]  /*8a30*/  FFMA R10, R81, R0, R10 ;  /* 0x00000000510a7223 */ /* 0x000fe2000000000a */
[--C-:B------:R-:W-:Y:S01]  /*8a40*/  HADD2.F32 R3, -RZ, R113.reuse.H0_H0 ;  /* 0x20000071ff037230 */ /* 0x100fe20000004100 */
[----:B------:R-:W-:Y:S01]  /*8a50*/  F2FP.F16.F32.PACK_AB R103, R9, R8 ;  /* 0x000000080967723e */ /* 0x000fe200000000ff */
[----:B------:R-:W-:Y:S01]  /*8a60*/  FFMA R11, R81, R80, R11 ;  /* 0x00000050510b7223 */ /* 0x000fe2000000000b */
[C---:B------:R-:W-:Y:S01]  /*8a70*/  FMUL R12, R76.reuse, R30 ;  /* 0x0000001e4c0c7220 */ /* 0x040fe20000400000 */
[----:B------:R-:W-:Y:S02]  /*8a80*/  HADD2.F32 R0, -RZ, R113.H1_H1 ;  /* 0x30000071ff007230 */ /* 0x000fe40000004100 */
[C---:B------:R-:W-:Y:S01]  /*8a90*/  FMUL R13, R76.reuse, R31 ;  /* 0x0000001f4c0d7220 */ /* 0x040fe20000400000 */
[----:B------:R2:W-:Y:S01]  /*8aa0*/  STS.128 [R177+0x4400], R100 ;  /* 0x00440064b1007388 */ /* 0x0005e20000000c00 */
[----:B-1----:R-:W-:Y:S01]  /*8ab0*/  F2FP.F16.F32.PACK_AB R84, R11, R10 ;  /* 0x0000000a0b54723e */ /* 0x002fe200000000ff */
[C---:B------:R-:W-:Y:S01]  /*8ac0*/  FFMA R12, R81.reuse, R3, R12 ;  /* 0x00000003510c7223 */ /* 0x040fe2000000000c */
[----:B------:R-:W-:Y:S01]  /*8ad0*/  FFMA R13, R81, R0, R13 ;  /* 0x00000000510d7223 */ /* 0x000fe2000000000d */
[--C-:B------:R-:W-:Y:S02]  /*8ae0*/  HADD2.F32 R3, -RZ, R114.reuse.H0_H0 ;  /* 0x20000072ff037230 */ /* 0x100fe40000004100 */
        /* <DEDUP_REMOVED lines=25> */
[----:B------:R-:W-:Y:S01]  /*8c80*/  F2FP.F16.F32.PACK_AB R92, R19, R18 ;  /* 0x00000012135c723e */ /* 0x000fe200000000ff */
        /* <DEDUP_REMOVED lines=113> */
[----:B------:R-:W-:Y:S02]  /*93a0*/  UIADD3 UR8, UP0, UPT, UR52, 0x680, URZ ;  /* 0x0000068034087890 */ /* 0x000fe4000ff1e0ff */
[----:B------:R-:W-:Y:S02]  /*93b0*/  UIADD3 UR5, UPT, UPT, UR41, 0x40, URZ ;  /* 0x0000004029057890 */ /* 0x000fe4000fffe0ff */
[----:B------:R-:W-:Y:S02]  /*93c0*/  UIADD3 UR4, UPT, UPT, UR48, 0x4400, URZ ;  /* 0x0000440030047890 */ /* 0x000fe4000fffe0ff */
[----:B------:R-:W-:Y:S01]  /*93d0*/  UIADD3.X UR9, UPT, UPT, URZ, UR53, URZ, UP0, !UPT ;  /* 0x00000035ff097290 */ /* 0x000fe200087fe4ff */
[----:B------:R-:W-:Y:S01]  /*93e0*/  UMOV UR6, UR42 ;  /* 0x0000002a00067c82 */ /* 0x000fe20008000000 */
[----:B------:R-:W-:Y:S07]  /*93f0*/  UMOV UR7, UR36 ;  /* 0x0000002400077c82 */ /* 0x000fee0008000000 */
[----:B------:R2:W-:Y:S01]  /*9400*/  UTMASTG.3D [UR4], [UR8] ;  /* 0x00000004080073b5 */ /* 0x0005e20008010000 */
[----:B------:R0:W-:Y:S01]  /*9410*/  UTMACMDFLUSH ;  /* 0x00000000000079b7 */ /* 0x0001e20000000000 */
[----:B--2---:R-:W-:Y:S04]  /*9420*/  DEPBAR.LE SB0, 0x1 ;  /* 0x000080400000791a */ /* 0x004fe80000000000 */
.L_x_144:
[----:B------:R-:W-:Y:S05]  /*9430*/  BSYNC.RECONVERGENT B0 ;  /* 0x0000000000007941 */ /* 0x000fea0003800200 */
.L_x_143:
[----:B------:R-:W-:Y:S01]  /*9440*/  BAR.SYNC.DEFER_BLOCKING 0x1, 0x80 ;  /* 0x0042000000007b1d */ /* 0x000fe20000010000 */
[----:B------:R-:W-:Y:S01]  /*9450*/  ISETP.NE.AND P1, PT, R176, RZ, PT ;  /* 0x000000ffb000720c */ /* 0x000fe20003f25270 */
[----:B------:R-:W-:Y:S01]  /*9460*/  UISETP.GT.U32.AND UP0, UPT, UR50, -0x3, UPT ;  /* 0xfffffffd3200788c */ /* 0x000fe2000bf04070 */
[----:B------:R-:W-:Y:S11]  /*9470*/  LEA R4, R109, UR48, 0x3 ;  /* 0x000000306d047c11 */ /* 0x000ff6000f8e18ff */
        /* <DEDUP_REMOVED lines=11> */
.L_x_145:
        /* <DEDUP_REMOVED lines=11> */
[----:B--2---:R-:W-:Y:S01]  /*95e0*/  @P1 IMAD.IADD R0, R118, 0x1, R3 ;  /* 0x0000000176001824 */ /* 0x004fe200078e0203 */
[----:B------:R-:W-:Y:S06]  /*95f0*/  @P0 BRA `(.L_x_149) ;  /* 0x00000000000c0947 */ /* 0x000fec0003800000 */
[----:B------:R-:W-:Y:S04]  /*9600*/  SHF.L.U32 R3, R167, 0x1f, RZ ;  /* 0x0000001fa7037819 */ /* 0x000fe800000006ff */
[----:B------:R-:W2:Y:S02]  /*9610*/  SYNCS.PHASECHK.TRANS64.TRYWAIT P0, [R4+URZ+0x190], R3 ;  /* 0x00019003040075a7 */ /* 0x000ea400080011ff */
[----:B--2---:R-:W-:Y:S05]  /*9620*/  @!P0 BRA `(.L_x_150) ;  /* 0x0000002800288947 */ /* 0x004fea0003800000 */
.L_x_149:
[----:B------:R-:W-:Y:S05]  /*9630*/  BSYNC B0 ;  /* 0x0000000000007941 */ /* 0x000fea0003800000 */
.L_x_148:
[----:B------:R-:W-:Y:S11]  /*9640*/  ISETP.NE.AND P0, PT, R116, RZ, PT ;  /* 0x000000ff7400720c */ /* 0x000ff60003f05270 */
[----:B------:R-:W-:Y:S02]  /*9650*/  @!UPT UIADD3 URZ, UPT, UPT, URZ, URZ, URZ ;  /* 0x000000fffffff290 */ /* 0x000fe4000fffe0ff */
[----:B------:R3:W4:Y:S01]  /*9660*/  @P0 LDS.128 R88, [R109+UR48+0x400] ;  /* 0x000400306d580984 */ /* 0x0007220008000c00 */
[----:B--2---:R-:W-:Y:S01]  /*9670*/  @P0 IMAD.IADD R3, R110, 0x1, R5 ;  /* 0x000000016e030824 */ /* 0x004fe200078e0205 */
        /* <DEDUP_REMOVED lines=10> */
.L_x_147:
[----:B------:R-:W-:Y:S05]  /*9720*/  BSYNC B1 ;  /* 0x0000000000017941 */ /* 0x000fea0003800000 */
.L_x_146:
        /* <DEDUP_REMOVED lines=21> */
.L_x_151:
[----:B------:R-:W-:Y:S01]  /*9880*/  ISETP.NE.AND P0, PT, R170, RZ, PT ;  /* 0x000000ffaa00720c */ /* 0x000fe20003f05270 */
[----:B------:R-:W-:Y:S05]  /*9890*/  WARPSYNC.ALL ;  /* 0x0000000000007948 */ /* 0x000fea0003800000 */
[----:B------:R-:W-:Y:S01]  /*98a0*/  R2UR UR4, R78 ;  /* 0x000000004e0472ca */ /* 0x000fe200000e0000 */
[--C-:B----4-:R-:W-:Y:S01]  /*98b0*/  HADD2.F32 R80, -RZ, R88.reuse.H0_H0 ;  /* 0x20000058ff507230 */ /* 0x110fe20000004100 */
[----:B------:R-:W-:Y:S01]  /*98c0*/  IADD3 R179, PT, PT, R179, 0x200, RZ ;  /* 0x00000200b3b37810 */ /* 0x000fe20007ffe0ff */
[----:B------:R-:W-:Y:S01]  /*98d0*/  HADD2.F32 R82, -RZ, R88.H1_H1 ;  /* 0x30000058ff527230 */ /* 0x000fe20000004100 */
[----:B------:R-:W-:Y:S01]  /*98e0*/  BSSY.RECONVERGENT B0, `(.L_x_152) ;  /* 0x00000fc000007945 */ /* 0x000fe20003800200 */
[--C-:B------:R-:W-:Y:S01]  /*98f0*/  HADD2.F32 R83, -RZ, R89.reuse.H0_H0 ;  /* 0x20000059ff537230 */ /* 0x100fe20000004100 */
[----:B------:R-:W-:Y:S01]  /*9900*/  LOP3.LUT R179, R179, 0xfefffff8, RZ, 0xc0, !PT ;  /* 0xfefffff8b3b37812 */ /* 0x000fe200078ec0ff */
[----:B-1----:R-:W-:Y:S02]  /*9910*/  HADD2.F32 R84, -RZ, R89.H1_H1 ;  /* 0x30000059ff547230 */ /* 0x002fe40000004100 */
[--C-:B------:R-:W-:Y:S02]  /*9920*/  HADD2.F32 R85, -RZ, R90.reuse.H0_H0 ;  /* 0x2000005aff557230 */ /* 0x100fe40000004100 */
[----:B------:R-:W-:Y:S02]  /*9930*/  HADD2.F32 R86, -RZ, R90.H1_H1 ;  /* 0x3000005aff567230 */ /* 0x000fe40000004100 */
[----:B------:R-:W1:Y:S01]  /*9940*/  LDTM.x64 R4, tmem[UR4+0x80] ;  /* 0x00008004000479ee */ /* 0x000e620008340000 */
[----:B------:R-:W-:Y:S01]  /*9950*/  NOP ;  /* 0x0000000000007918 */ /* 0x000fe20000000000 */
[----:B-1----:R1:W-:Y:S01]  /*9960*/  SYNCS.ARRIVE.TRANS64.RED.A1T0 RZ, [R179+URZ], RZ ;  /* 0x000000ffb3ff79a7 */ /* 0x0023e200081004ff */
[--C-:B------:R-:W-:Y:S02]  /*9970*/  HADD2.F32 R87, -RZ, R91.reuse.H0_H0 ;  /* 0x2000005bff577230 */ /* 0x100fe40000004100 */
[----:B------:R-:W-:Y:S02]  /*9980*/  HADD2.F32 R88, -RZ, R91.H1_H1 ;  /* 0x3000005bff587230 */ /* 0x000fe40000004100 */
[--C-:B--2---:R-:W-:Y:S02]  /*9990*/  HADD2.F32 R89, -RZ, R96.reuse.H0_H0 ;  /* 0x20000060ff597230 */ /* 0x104fe40000004100 */
[----:B------:R-:W-:Y:S02]  /*99a0*/  HADD2.F32 R90, -RZ, R96.H1_H1 ;  /* 0x30000060ff5a7230 */ /* 0x000fe40000004100 */
[--C-:B------:R-:W-:Y:S02]  /*99b0*/  HADD2.F32 R91, -RZ, R97.reuse.H0_H0 ;  /* 0x20000061ff5b7230 */ /* 0x100fe40000004100 */
[----:B------:R-:W-:Y:S02]  /*99c0*/  HADD2.F32 R92, -RZ, R97.H1_H1 ;  /* 0x30000061ff5c7230 */ /* 0x000fe40000004100 */
[--C-:B------:R-:W-:Y:S02]  /*99d0*/  HADD2.F32 R93, -RZ, R98.reuse.H0_H0 ;  /* 0x20000062ff5d7230 */ /* 0x100fe40000004100 */
[----:B------:R-:W-:Y:S02]  /*99e0*/  HADD2.F32 R94, -RZ, R98.H1_H1 ;  /* 0x30000062ff5e7230 */ /* 0x000fe40000004100 */
[--C-:B------:R-:W-:Y:S02]  /*99f0*/  HADD2.F32 R95, -RZ, R99.reuse.H0_H0 ;  /* 0x20000063ff5f7230 */ /* 0x100fe40000004100 */
[----:B------:R-:W-:Y:S02]  /*9a00*/  HADD2.F32 R96, -RZ, R99.H1_H1 ;  /* 0x30000063ff607230 */ /* 0x000fe40000004100 */
[--C-:B------:R-:W-:Y:S02]  /*9a10*/  HADD2.F32 R97, -RZ, R104.reuse.H0_H0 ;  /* 0x20000068ff617230 */ /* 0x100fe40000004100 */
[C---:B------:R-:W-:Y:S01]  /*9a20*/  FMUL R4, R76.reuse, R4 ;  /* 0x000000044c047220 */ /* 0x040fe20000400000 */
[C---:B------:R-:W-:Y:S01]  /*9a30*/  FMUL R5, R76.reuse, R5 ;  /* 0x000000054c057220 */ /* 0x040fe20000400000 */
[C---:B------:R-:W-:Y:S01]  /*9a40*/  FMUL R6, R76.reuse, R6 ;  /* 0x000000064c067220 */ /* 0x040fe20000400000 */
[C---:B------:R-:W-:Y:S01]  /*9a50*/  FMUL R7, R76.reuse, R7 ;  /* 0x000000074c077220 */ /* 0x040fe20000400000 */
[C---:B------:R-:W-:Y:S01]  /*9a60*/  FFMA R4, R81.reuse, R80, R4 ;  /* 0x0000005051047223 */ /* 0x040fe20000000004 */
[C---:B------:R-:W-:Y:S01]  /*9a70*/  FFMA R5, R81.reuse, R82, R5 ;  /* 0x0000005251057223 */ /* 0x040fe20000000005 */
[C---:B------:R-:W-:Y:S01]  /*9a80*/  FFMA R6, R81.reuse, R83, R6 ;  /* 0x0000005351067223 */ /* 0x040fe20000000006 */
[----:B------:R-:W-:Y:S01]  /*9a90*/  FFMA R7, R81, R84, R7 ;  /* 0x0000005451077223 */ /* 0x000fe20000000007 */
[C---:B------:R-:W-:Y:S01]  /*9aa0*/  FMUL R8, R76.reuse, R8 ;  /* 0x000000084c087220 */ /* 0x040fe20000400000 */
[C---:B------:R-:W-:Y:S01]  /*9ab0*/  FMUL R9, R76.reuse, R9 ;  /* 0x000000094c097220 */ /* 0x040fe20000400000 */
[----:B------:R-:W-:Y:S01]  /*9ac0*/  F2FP.F16.F32.PACK_AB R4, R5, R4 ;  /* 0x000000040504723e */ /* 0x000fe200000000ff */
[C---:B------:R-:W-:Y:S01]  /*9ad0*/  FMUL R10, R76.reuse, R10 ;  /* 0x0000000a4c0a7220 */ /* 0x040fe20000400000 */
[----:B------:R-:W-:Y:S01]  /*9ae0*/  F2FP.F16.F32.PACK_AB R5, R7, R6 ;  /* 0x000000060705723e */ /* 0x000fe200000000ff */
[C---:B------:R-:W-:Y:S01]  /*9af0*/  FFMA R8, R81.reuse, R85, R8 ;  /* 0x0000005551087223 */ /* 0x040fe20000000008 */
[C---:B------:R-:W-:Y:S01]  /*9b00*/  FFMA R9, R81.reuse, R86, R9 ;  /* 0x0000005651097223 */ /* 0x040fe20000000009 */
[----:B------:R-:W-:Y:S01]  /*9b10*/  FFMA R10, R81, R87, R10 ;  /* 0x00000057510a7223 */ /* 0x000fe2000000000a */
[C---:B------:R-:W-:Y:S01]  /*9b20*/  FMUL R11, R76.reuse, R11 ;  /* 0x0000000b4c0b7220 */ /* 0x040fe20000400000 */
[C---:B------:R-:W-:Y:S01]  /*9b30*/  FMUL R0, R76.reuse, R12 ;  /* 0x0000000c4c007220 */ /* 0x040fe20000400000 */
[C---:B------:R-:W-:Y:S01]  /*9b40*/  FMUL R3, R76.reuse, R13 ;  /* 0x0000000d4c037220 */ /* 0x040fe20000400000 */
[----:B------:R-:W-:Y:S01]  /*9b50*/  F2FP.F16.F32.PACK_AB R6, R9, R8 ;  /* 0x000000080906723e */ /* 0x000fe200000000ff */
        /* <DEDUP_REMOVED lines=10> */
[----:B------:R1:W-:Y:S01]  /*9c00*/  STS.128 [R178+UR48+0x8400], R4 ;  /* 0x00840004b2007988 */ /* 0x0003e20008000c30 */
[----:B------:R-:W-:Y:S01]  /*9c10*/  FFMA R12, R81, R93, R12 ;  /* 0x0000005d510c7223 */ /* 0x000fe2000000000c */
[C---:B------:R-:W-:Y:S01]  /*9c20*/  FMUL R13, R76.reuse, R17 ;  /* 0x000000114c0d7220 */ /* 0x040fe20000400000 */
[C---:B------:R-:W-:Y:S01]  /*9c30*/  FMUL R18, R76.reuse, R18 ;  /* 0x000000124c127220 */ /* 0x040fe20000400000 */
[----:B------:R-:W-:Y:S01]  /*9c40*/  F2FP.F16.F32.PACK_AB R9, R15, R14 ;  /* 0x0000000e0f09723e */ /* 0x000fe200000000ff */
[C---:B------:R-:W-:Y:S01]  /*9c50*/  FMUL R19, R76.reuse, R19 ;  /* 0x000000134c137220 */ /* 0x040fe20000400000 */
[C---:B------:R-:W-:Y:S01]  /*9c60*/  FFMA R13, R81.reuse, R94, R13 ;  /* 0x0000005e510d7223 */ /* 0x040fe2000000000d */
[C---:B------:R-:W-:Y:S01]  /*9c70*/  FFMA R18, R81.reuse, R95, R18 ;  /* 0x0000005f51127223 */ /* 0x040fe20000000012 */
[----:B------:R-:W-:Y:S02]  /*9c80*/  HADD2.F32 R98, -RZ, R104.H1_H1 ;  /* 0x30000068ff627230 */ /* 0x000fe40000004100 */
[----:B------:R-:W-:Y:S01]  /*9c90*/  FFMA R19, R81, R96, R19 ;  /* 0x0000006051137223 */ /* 0x000fe20000000013 */
[C---:B------:R-:W-:Y:S01]  /*9ca0*/  FMUL R16, R76.reuse, R20 ;  /* 0x000000144c107220 */ /* 0x040fe20000400000 */
[----:B------:R-:W-:Y:S01]  /*9cb0*/  F2FP.F16.F32.PACK_AB R10, R13, R12 ;  /* 0x0000000c0d0a723e */ /* 0x000fe200000000ff */
[--C-:B------:R-:W-:Y:S02]  /*9cc0*/  HADD2.F32 R99, -RZ, R105.reuse.H0_H0 ;  /* 0x20000069ff637230 */ /* 0x100fe40000004100 */
[C---:B------:R-:W-:Y:S01]  /*9cd0*/  FMUL R17, R76.reuse, R21 ;  /* 0x000000154c117220 */ /* 0x040fe20000400000 */
[----:B------:R-:W-:Y:S01]  /*9ce0*/  F2FP.F16.F32.PACK_AB R11, R19, R18 ;  /* 0x00000012130b723e */ /* 0x000fe200000000ff */
[C---:B------:R-:W-:Y:S01]  /*9cf0*/  FFMA R16, R81.reuse, R97, R16 ;  /* 0x0000006151107223 */ /* 0x040fe20000000010 */
[----:B------:R-:W-:Y:S02]  /*9d00*/  HADD2.F32 R100, -RZ, R105.H1_H1 ;  /* 0x30000069ff647230 */ /* 0x000fe40000004100 */
[----:B------:R-:W-:Y:S01]  /*9d10*/  FFMA R17, R81, R98, R17 ;  /* 0x0000006251117223 */ /* 0x000fe20000000011 */
[C---:B------:R-:W-:Y:S01]  /*9d20*/  FMUL R22, R76.reuse, R22 ;  /* 0x000000164c167220 */ /* 0x040fe20000400000 */
[----:B------:R1:W-:Y:S01]  /*9d30*/  STS.128 [R180+0x8400], R8 ;  /* 0x00840008b4007388 */ /* 0x0003e20000000c00 */
[--C-:B------:R-:W-:Y:S02]  /*9d40*/  HADD2.F32 R101, -RZ, R106.reuse.H0_H0 ;  /* 0x2000006aff657230 */ /* 0x100fe40000004100 */
[C---:B------:R-:W-:Y:S01]  /*9d50*/  FMUL R23, R76.reuse, R23 ;  /* 0x000000174c177220 */ /* 0x040fe20000400000 */
[----:B------:R-:W-:Y:S01]  /*9d60*/  F2FP.F16.F32.PACK_AB R16, R17, R16 ;  /* 0x000000101110723e */ /* 0x000fe200000000ff */
[C---:B------:R-:W-:Y:S01]  /*9d70*/  FFMA R22, R81.reuse, R99, R22 ;  /* 0x0000006351167223 */ /* 0x040fe20000000016 */
[----:B------:R-:W-:Y:S02]  /*9d80*/  HADD2.F32 R102, -RZ, R106.H1_H1 ;  /* 0x3000006aff667230 */ /* 0x000fe40000004100 */
[----:B------:R-:W-:Y:S01]  /*9d90*/  FFMA R23, R81, R100, R23 ;  /* 0x0000006451177223 */ /* 0x000fe20000000017 */
[C---:B------:R-:W-:Y:S01]  /*9da0*/  FMUL R20, R76.reuse, R24 ;  /* 0x000000184c147220 */ /* 0x040fe20000400000 */
        /* <DEDUP_REMOVED lines=21> */
[--C-:B------:R-:W-:Y:S01]  /*9f00*/  HADD2.F32 R109, -RZ, R114.reuse.H0_H0 ;  /* 0x20000072ff6d7230 */ /* 0x100fe20000004100 */
[----:B------:R1:W-:Y:S01]  /*9f10*/  STS.128 [R177+0x8400], R16 ;  /* 0x00840010b1007388 */ /* 0x0003e20000000c00 */
        /* <DEDUP_REMOVED lines=69> */
[C---:B------:R-:W-:Y:S01]  /*a370*/  FFMA R45, R81.reuse, R126, R45 ;  /* 0x0000007e512d7223 */ /* 0x040fe2000000002d */
[C---:B------:R-:W-:Y:S01]  /*a380*/  FMUL R50, R76.reuse, R50 ;  /* 0x000000324c327220 */ /* 0x040fe20000400000 */
[--C-:B------:R-:W-:Y:S02]  /*a390*/  HADD2.F32 R129, -RZ, R136.reuse.H0_H0 ;  /* 0x20000088ff817230 */ /* 0x100fe40000004100 */
[C---:B------:R-:W-:Y:S01]  /*a3a0*/  FMUL R51, R76.reuse, R51 ;  /* 0x000000334c337220 */ /* 0x040fe20000400000 */
[----:B------:R-:W-:Y:S02]  /*a3b0*/  HADD2.F32 R130, -RZ, R136.H1_H1 ;  /* 0x30000088ff827230 */ /* 0x000fe40000004100 */
[C---:B------:R-:W-:Y:S01]  /*a3c0*/  FMUL R48, R76.reuse, R52 ;  /* 0x000000344c307220 */ /* 0x040fe20000400000 */
[--C-:B------:R-:W-:Y:S02]  /*a3d0*/  HADD2.F32 R131, -RZ, R137.reuse.H0_H0 ;  /* 0x20000089ff837230 */ /* 0x100fe40000004100 */
[C---:B------:R-:W-:Y:S01]  /*a3e0*/  FMUL R49, R76.reuse, R53 ;  /* 0x000000354c317220 */ /* 0x040fe20000400000 */
[C---:B------:R-:W-:Y:S01]  /*a3f0*/  FFMA R50, R81.reuse, R127, R50 ;  /* 0x0000007f51327223 */ /* 0x040fe20000000032 */
[----:B------:R-:W-:Y:S02]  /*a400*/  HADD2.F32 R132, -RZ, R137.H1_H1 ;  /* 0x30000089ff847230 */ /* 0x000fe40000004100 */
[C---:B------:R-:W-:Y:S01]  /*a410*/  FMUL R54, R76.reuse, R54 ;  /* 0x000000364c367220 */ /* 0x040fe20000400000 */
[C---:B------:R-:W-:Y:S01]  /*a420*/  FFMA R51, R81.reuse, R128, R51 ;  /* 0x0000008051337223 */ /* 0x040fe20000000033 */
        /* <DEDUP_REMOVED lines=11> */
[----:B------:R-:W-:Y:S01]  /*a4e0*/  FFMA R55, R81, R132, R55 ;  /* 0x0000008451377223 */ /* 0x000fe20000000037 */
[--C-:B------:R-:W-:Y:S02]  /*a4f0*/  HADD2.F32 R137, -RZ, R144.reuse.H0_H0 ;  /* 0x20000090ff897230 */ /* 0x100fe40000004100 */
[C---:B------:R-:W-:Y:S01]  /*a500*/  FMUL R59, R76.reuse, R59 ;  /* 0x0000003b4c3b7220 */ /* 0x040fe20000400000 */
[----:B------:R-:W-:Y:S01]  /*a510*/  F2FP.F16.F32.PACK_AB R42, R45, R44 ;  /* 0x0000002c2d2a723e */ /* 0x000fe200000000ff */
[----:B------:R-:W-:Y:S01]  /*a520*/  FFMA R52, R81, R133, R52 ;  /* 0x0000008551347223 */ /* 0x000fe20000000034 */
[----:B------:R-:W-:Y:S01]  /*a530*/  F2FP.F16.F32.PACK_AB R43, R51, R50 ;  /* 0x00000032332b723e */ /* 0x000fe200000000ff */
[----:B------:R-:W-:Y:S02]  /*a540*/  HADD2.F32 R138, -RZ, R144.H1_H1 ;  /* 0x30000090ff8a7230 */ /* 0x000fe40000004100 */
[C---:B------:R-:W-:Y:S01]  /*a550*/  FMUL R56, R76.reuse, R60 ;  /* 0x0000003c4c387220 */ /* 0x040fe20000400000 */
[C---:B------:R-:W-:Y:S01]  /*a560*/  FFMA R53, R81.reuse, R134, R53 ;  /* 0x0000008651357223 */ /* 0x040fe20000000035 */
[--C-:B------:R-:W-:Y:S01]  /*a570*/  HADD2.F32 R139, -RZ, R145.reuse.H0_H0 ;  /* 0x20000091ff8b7230 */ /* 0x100fe20000004100 */
[----:B------:R1:W-:Y:S01]  /*a580*/  STS.128 [R183+0x8400], R40 ;  /* 0x00840028b7007388 */ /* 0x0003e20000000c00 */
        /* <DEDUP_REMOVED lines=13> */
[----:B------:R-:W-:Y:S01]  /*a660*/  FFMA R62, R81, R139, R62 ;  /* 0x0000008b513e7223 */ /* 0x000fe2000000003e */
[----:B------:R-:W-:Y:S02]  /*a670*/  HADD2.F32 R144, -RZ, R147.H1_H1 ;  /* 0x30000093ff907230 */ /* 0x000fe40000004100 */
[C---:B------:R-:W-:Y:S01]  /*a680*/  FMUL R66, R76.reuse, R66 ;  /* 0x000000424c427220 */ /* 0x040fe20000400000 */
[----:B------:R-:W-:Y:S01]  /*a690*/  F2FP.F16.F32.PACK_AB R48, R49, R48 ;  /* 0x000000303130723e */ /* 0x000fe200000000ff */
[----:B------:R-:W-:Y:S01]  /*a6a0*/  FFMA R63, R81, R140, R63 ;  /* 0x0000008c513f7223 */ /* 0x000fe2000000003f */
[----:B------:R-:W-:Y:S01]  /*a6b0*/  FMUL R67, R76, R67 ;  /* 0x000000434c437220 */ /* 0x000fe20000400000 */
[----:B------:R-:W-:Y:S01]  /*a6c0*/  F2FP.F16.F32.PACK_AB R49, R55, R54 ;  /* 0x000000363731723e */ /* 0x000fe200000000ff */
[----:B------:R-:W-:Y:S01]  /*a6d0*/  FFMA R60, R81, R141, R60 ;  /* 0x0000008d513c7223 */ /* 0x000fe2000000003c */
[----:B------:R-:W-:Y:S01]  /*a6e0*/  F2FP.F16.F32.PACK_AB R50, R53, R52 ;  /* 0x000000343532723e */ /* 0x000fe200000000ff */
[----:B------:R-:W-:Y:S01]  /*a6f0*/  FFMA R61, R81, R142, R61 ;  /* 0x0000008e513d7223 */ /* 0x000fe2000000003d */
[----:B------:R-:W-:Y:S01]  /*a700*/  F2FP.F16.F32.PACK_AB R51, R59, R58 ;  /* 0x0000003a3b33723e */ /* 0x000fe200000000ff */
[C---:B------:R-:W-:Y:S01]  /*a710*/  FFMA R66, R81.reuse, R143, R66 ;  /* 0x0000008f51427223 */ /* 0x040fe20000000042 */
[----:B------:R-:W-:Y:S01]  /*a720*/  FFMA R67, R81, R144, R67 ;  /* 0x0000009051437223 */ /* 0x000fe20000000043 */
[----:B------:R-:W-:Y:S02]  /*a730*/  F2FP.F16.F32.PACK_AB R56, R57, R56 ;  /* 0x000000383938723e */ /* 0x000fe400000000ff */
[----:B------:R1:W-:Y:S01]  /*a740*/  STS.128 [R174+0x8400], R48 ;  /* 0x00840030ae007388 */ /* 0x0003e20000000c00 */
[----:B------:R-:W-:Y:S02]  /*a750*/  F2FP.F16.F32.PACK_AB R57, R63, R62 ;  /* 0x0000003e3f39723e */ /* 0x000fe400000000ff */
        /* <DEDUP_REMOVED lines=20> */
.L_x_153:
[----:B------:R-:W-:Y:S05]  /*a8a0*/  BSYNC.RECONVERGENT B0 ;  /* 0x0000000000007941 */ /* 0x000fea0003800200 */
.L_x_152:
[----:B------:R-:W-:Y:S01]  /*a8b0*/  BAR.SYNC.DEFER_BLOCKING 0x1, 0x80 ;  /* 0x0042000000007b1d */ /* 0x000fe20000010000 */
[----:B------:R-:W-:Y:S01]  /*a8c0*/  UIADD3 UR4, UPT, UPT, UR50, 0x1, URZ ;  /* 0x0000000132047890 */ /* 0x000fe2000fffe0ff */
[----:B------:R-:W-:Y:S03]  /*a8d0*/  IADD3 R79, PT, PT, R79, 0x1, RZ ;  /* 0x000000014f4f7810 */ /* 0x000fe60007ffe0ff */
[----:B------:R-:W-:Y:S09]  /*a8e0*/  UISETP.GT.U32.AND UP0, UPT, UR4, -0x3, UPT ;  /* 0xfffffffd0400788c */ /* 0x000ff2000bf04070 */
[----:B------:R-:W-:Y:S05]  /*a8f0*/  BRA.U UP0, `(.L_x_154) ;  /* 0x0000000100287547 */ /* 0x000fea000b800000 */
[----:B------:R-:W-:Y:S01]  /*a900*/  ISETP.NE.AND P0, PT, R176, RZ, PT ;  /* 0x000000ffb000720c */ /* 0x000fe20003f05270 */
[----:B------:R-:W-:Y:S01]  /*a910*/  IMAD.U32 R3, RZ, RZ, UR49 ;  /* 0x00000031ff037e24 */ /* 0x000fe2000f8e00ff */
[----:B------:R-:W-:Y:S01]  /*a920*/  UIADD3 UR49, UPT, UPT, UR49, 0x1, URZ ;  /* 0x0000000131317890 */ /* 0x000fe2000fffe0ff */
[----:B------:R-:W-:Y:S03]  /*a930*/  IMAD.U32 R0, RZ, RZ, UR37 ;  /* 0x00000025ff007e24 */ /* 0x000fe6000f8e00ff */
[----:B------:R-:W-:Y:S04]  /*a940*/  UISETP.NE.AND UP0, UPT, UR49, 0x3, UPT ;  /* 0x000000033100788c */ /* 0x000fe8000bf05270 */
[----:B------:R-:W-:Y:S03]  /*a950*/  USEL UR49, UR49, URZ, UP0 ;  /* 0x000000ff31317287 */ /* 0x000fe60008000000 */
[----:B------:R-:W-:Y:S05]  /*a960*/  @P0 LEA R3, R3, UR48, 0x3 ;  /* 0x0000003003030c11 */ /* 0x000fea000f8e18ff */
[----:B------:R-:W-:Y:S05]  /*a970*/  @P0 VIADD R3, R3, 0x1a8 ;  /* 0x000001a803030836 */ /* 0x000fea0000000000 */
[----:B------:R-:W-:Y:S04]  /*a980*/  @P0 PRMT R0, R0, 0x654, R3 ;  /* 0x0000065400000816 */ /* 0x000fe80000000003 */
[----:B------:R2:W-:Y:S03]  /*a990*/  @P0 SYNCS.ARRIVE.TRANS64.RED.A1T0 RZ, [R0+URZ], RZ ;  /* 0x000000ff00ff09a7 */ /* 0x0005e600081004ff */
.L_x_154:
[----:B------:R-:W-:Y:S01]  /*a9a0*/  ISETP.NE.AND P2, PT, R171, RZ, PT ;  /* 0x000000ffab00720c */ /* 0x000fe20003f45270 */
[----:B------:R-:W-:Y:S01]  /*a9b0*/  UIADD3 UR50, UPT, UPT, UR50, 0x3, URZ ;  /* 0x0000000332327890 */ /* 0x000fe2000fffe0ff */
[----:B------:R-:W-:Y:S01]  /*a9c0*/  ISETP.NE.AND P0, PT, R173, 0x2, PT ;  /* 0x00000002ad00780c */ /* 0x000fe20003f05270 */
[----:B------:R-:W-:Y:S01]  /*a9d0*/  IMAD.IADD R20, R75, 0x1, R154 ;  /* 0x000000014b147824 */ /* 0x000fe200078e029a */
[----:B------:R-:W-:Y:S01]  /*a9e0*/  ISETP.NE.AND P1, PT, R79, 0x2, PT ;  /* 0x000000024f00780c */ /* 0x000fe20003f25270 */
[----:B------:R-:W-:Y:S01]  /*a9f0*/  IMAD.IADD R21, R77, 0x1, R156 ;  /* 0x000000014d157824 */ /* 0x000fe200078e029c */
[----:B--2---:R-:W-:Y:S02]  /*aa00*/  SEL R0, RZ, 0x1, P0 ;  /* 0x00000001ff007807 */ /* 0x004fe40000000000 */
[----:B------:R-:W-:Y:S02]  /*aa10*/  SEL R3, RZ, 0x1, P1 ;  /* 0x00000001ff037807 */ /* 0x000fe40000800000 */
[----:B------:R-:W-:Y:S02]  /*aa20*/  LOP3.LUT R165, R165, R0, RZ, 0x3c, !PT ;  /* 0x00000000a5a57212 */ /* 0x000fe400078e3cff */
[----:B------:R-:W-:Y:S02]  /*aa30*/  LOP3.LUT R166, R166, R3, RZ, 0x3c, !PT ;  /* 0x00000003a6a67212 */ /* 0x000fe400078e3cff */
[----:B------:R-:W-:Y:S02]  /*aa40*/  @P2 R2UR UR36, R164 ;  /* 0x00000000a42422ca */ /* 0x000fe400000e0000 */
[----:B------:R-:W-:Y:S02]  /*aa50*/  SEL R173, R173, RZ, P0 ;  /* 0x000000ffadad7207 */ /* 0x000fe40000000000 */
[----:B------:R-:W-:Y:S01]  /*aa60*/  SEL R79, R79, RZ, P1 ;  /* 0x000000ff4f4f7207 */ /* 0x000fe20000800000 */
[----:B------:R-:W-:Y:S10]  /*aa70*/  @P2 BRA `(.L_x_155) ;  /* 0xffffffb400082947 */ /* 0x000ff4000383ffff */
[----:B------:R-:W-:-:S09]  /*aa80*/  UISETP.NE.AND UP0, UPT, UR51, URZ, UPT ;  /* 0x000000ff3300728c */ /* 0x000fd2000bf05270 */
[----:B------:R-:W-:Y:S05]  /*aa90*/  BRA.U !UP0, `(.L_x_156) ;  /* 0x0000000108487547 */ /* 0x000fea000b800000 */
[----:B------:R-:W2:Y:S02]  /*aaa0*/  LDCU.64 UR4, c[0x0][0x890] ;  /* 0x00011200ff0477ac */ /* 0x000ea40008000a00 */
[----:B--2---:R-:W-:-:S04]  /*aab0*/  UISETP.NE.U32.AND UP0, UPT, UR4, URZ, UPT ;  /* 0x000000ff0400728c */ /* 0x004fc8000bf05070 */
[----:B------:R-:W-:-:S09]  /*aac0*/  UISETP.NE.AND.EX UP0, UPT, UR5, URZ, UPT, UP0 ;  /* 0x000000ff0500728c */ /* 0x000fd2000bf05300 */
[----:B------:R-:W-:Y:S05]  /*aad0*/  BRA.U UP0, `(.L_x_157) ;  /* 0x00000001000c7547 */ /* 0x000fea000b800000 */
[----:B------:R-:W-:-:S13]  /*aae0*/  FSETP.NEU.AND P0, PT, R81, RZ, PT ;  /* 0x000000ff5100720b */ /* 0x000fda0003f0d000 */
[----:B------:R-:W-:Y:S05]  /*aaf0*/  @!P0 EXIT ;  /* 0x000000000000894d */ /* 0x000fea0003800000 */
[----:B------:R-:W-:Y:S05]  /*ab00*/  BRA `(.L_x_156) ;  /* 0x00000000002c7947 */ /* 0x000fea0003800000 */
.L_x_157:
[----:B------:R-:W-:Y:S01]  /*ab10*/  ISETP.NE.AND P0, PT, R172, RZ, PT ;  /* 0x000000ffac00720c */ /* 0x000fe20003f05270 */
[----:B------:R-:W-:-:S12]  /*ab20*/  BSSY.RECONVERGENT B0, `(.L_x_156) ;  /* 0x0000009000007945 */ /* 0x000fd80003800200 */
[----:B------:R-:W-:Y:S05]  /*ab30*/  @P0 BRA `(.L_x_158) ;  /* 0x0000000000140947 */ /* 0x000fea0003800000 */
[----:B------:R-:W2:Y:S02]  /*ab40*/  LDCU.64 UR4, c[0x0][0x888] ;  /* 0x00011100ff0477ac */ /* 0x000ea40008000a00 */
[----:B--2---:R-:W-:-:S04]  /*ab50*/  ISETP.NE.U32.AND P0, PT, RZ, UR4, PT ;  /* 0x00000004ff007c0c */ /* 0x004fc8000bf05070 */
[----:B------:R-:W-:-:S13]  /*ab60*/  ISETP.NE.AND.EX P0, PT, RZ, UR5, PT, P0 ;  /* 0x00000005ff007c0c */ /* 0x000fda000bf05300 */
[----:B------:R-:W-:Y:S05]  /*ab70*/  @!P0 EXIT ;  /* 0x000000000000894d */ /* 0x000fea0003800000 */
[----:B------:R-:W-:Y:S05]  /*ab80*/  BRA `(.L_x_159) ;  /* 0x0000000000087947 */ /* 0x000fea0003800000 */
.L_x_158:
[----:B------:R-:W-:-:S13]  /*ab90*/  FSETP.NEU.AND P0, PT, R81, RZ, PT ;  /* 0x000000ff5100720b */ /* 0x000fda0003f0d000 */
[----:B------:R-:W-:Y:S05]  /*aba0*/  @!P0 EXIT ;  /* 0x000000000000894d */ /* 0x000fea0003800000 */
.L_x_159:
[----:B------:R-:W-:Y:S05]  /*abb0*/  BSYNC.RECONVERGENT B0 ;  /* 0x0000000000007941 */ /* 0x000fea0003800200 */
.L_x_156:
[----:B------:R-:W-:Y:S01]  /*abc0*/  ULEA UR4, UR49, UR48, 0x3 ;  /* 0x0000003031047291 */ /* 0x000fe2000f8e18ff */
[----:B------:R-:W-:-:S04]  /*abd0*/  DEPBAR.LE SB0, 0x0 ;  /* 0x000080000000791a */ /* 0x000fc80000000000 */
[----:B------:R-:W-:-:S04]  /*abe0*/  UIADD3 UR4, UPT, UPT, UR4, 0x1a8, URZ ;  /* 0x000001a804047890 */ /* 0x000fc8000fffe0ff */
[----:B------:R-:W-:-:S09]  /*abf0*/  UPRMT UR4, UR37, 0x654, UR4 ;  /* 0x0000065425047896 */ /* 0x000fd20008000004 */
[----:B------:R-:W-:Y:S01]  /*ac00*/  SYNCS.ARRIVE.TRANS64.RED.A1T0 RZ, [UR4], RZ ;  /* 0x000000ffffff79a7 */ /* 0x000fe20008100404 */
[----:B------:R-:W-:Y:S05]  /*ac10*/  EXIT ;  /* 0x000000000000794d */ /* 0x000fea0003800000 */
.L_x_25:
[----:B--2---:R2:W4:Y:S02]  /*ac20*/  SYNCS.PHASECHK.TRANS64.TRYWAIT P0, [R3+URZ+0x220], R2 ;  /* 0x00022002030075a7 */ /* 0x00452400080011ff */
[----:B----4-:R-:W-:Y:S05]  /*ac30*/  @!P0 NANOSLEEP.SYNCS 0x989680 ;  /* 0x009896800000895d */ /* 0x010fea0003900000 */
[----:B------:R-:W4:Y:S02]  /*ac40*/  @!P0 SYNCS.PHASECHK.TRANS64 P0, [R3+URZ+0x220], R2 ;  /* 0x00022002030085a7 */ /* 0x000f2400080010ff */
[----:B----4-:R-:W-:Y:S05]  /*ac50*/  @!P0 BRA `(.L_x_25) ;  /* 0xfffffffc00f08947 */ /* 0x010fea000383ffff */
[----:B------:R-:W-:Y:S05]  /*ac60*/  BRA `(.L_x_160) ;  /* 0xffffff6c00847947 */ /* 0x000fea000383ffff */
.L_x_28:
[----:B-1----:R-:W-:Y:S07]  /*ac70*/  MOV R2, UR33 ;  /* 0x0000002100027c02 */ /* 0x002fee0008000f00 */
.L_x_161:
[----:B-1----:R1:W2:Y:S02]  /*ac80*/  SYNCS.PHASECHK.TRANS64.TRYWAIT P0, [R2+URZ+0xc8], R5 ;  /* 0x0000c805020075a7 */ /* 0x0022a400080011ff */
[----:B--2---:R-:W-:Y:S05]  /*ac90*/  @!P0 NANOSLEEP.SYNCS 0x989680 ;  /* 0x009896800000895d */ /* 0x004fea0003900000 */
[----:B------:R-:W2:Y:S02]  /*aca0*/  @!P0 SYNCS.PHASECHK.TRANS64 P0, [R2+URZ+0xc8], R5 ;  /* 0x0000c805020085a7 */ /* 0x000ea400080010ff */
[----:B--2---:R-:W-:Y:S05]  /*acb0*/  @!P0 BRA `(.L_x_161) ;  /* 0xfffffffc00f08947 */ /* 0x004fea000383ffff */
[----:B------:R-:W-:Y:S05]  /*acc0*/  BRA `(.L_x_27) ;  /* 0xffffff6c00ec7947 */ /* 0x000fea000383ffff */
.L_x_35:
[----:B-1----:R-:W-:Y:S07]  /*acd0*/  MOV R2, UR17 ;  /* 0x0000001100027c02 */ /* 0x002fee0008000f00 */
.L_x_162:
[----:B-1----:R1:W2:Y:S02]  /*ace0*/  SYNCS.PHASECHK.TRANS64.TRYWAIT P0, [R2+URZ+0xc8], R5 ;  /* 0x0000c805020075a7 */ /* 0x0022a400080011ff */
[----:B--2---:R-:W-:Y:S05]  /*acf0*/  @!P0 NANOSLEEP.SYNCS 0x989680 ;  /* 0x009896800000895d */ /* 0x004fea0003900000 */
[----:B------:R-:W2:Y:S02]  /*ad00*/  @!P0 SYNCS.PHASECHK.TRANS64 P0, [R2+URZ+0xc8], R5 ;  /* 0x0000c805020085a7 */ /* 0x000ea400080010ff */
[----:B--2---:R-:W-:Y:S05]  /*ad10*/  @!P0 BRA `(.L_x_162) ;  /* 0xfffffffc00f08947 */ /* 0x004fea000383ffff */
[----:B------:R-:W-:Y:S05]  /*ad20*/  BRA `(.L_x_34) ;  /* 0xffffff7000a87947 */ /* 0x000fea000383ffff */
.L_x_40:
[----:B-1----:R1:W2:Y:S02]  /*ad30*/  SYNCS.PHASECHK.TRANS64.TRYWAIT P0, [R2+URZ+0x1d0], R3 ;  /* 0x0001d003020075a7 */ /* 0x0022a400080011ff */
[----:B--2---:R-:W-:Y:S05]  /*ad40*/  @!P0 NANOSLEEP.SYNCS 0x989680 ;  /* 0x009896800000895d */ /* 0x004fea0003900000 */
[----:B------:R-:W2:Y:S02]  /*ad50*/  @!P0 SYNCS.PHASECHK.TRANS64 P0, [R2+URZ+0x1d0], R3 ;  /* 0x0001d003020085a7 */ /* 0x000ea400080010ff */
[----:B--2---:R-:W-:Y:S05]  /*ad60*/  @!P0 BRA `(.L_x_40) ;  /* 0xfffffffc00f08947 */ /* 0x004fea000383ffff */
[----:B------:R-:W-:Y:S05]  /*ad70*/  BRA `(.L_x_163) ;  /* 0xffffff74004c7947 */ /* 0x000fea000383ffff */
.L_x_44:
[----:B---3--:R-:W-:-:S07]  /*ad80*/  MOV R0, UR5 ;  /* 0x0000000500007c02 */ /* 0x008fce0008000f00 */
.L_x_164:
[----:B-1----:R1:W2:Y:S02]  /*ad90*/  SYNCS.PHASECHK.TRANS64.TRYWAIT P0, [R0+URZ], R3 ;  /* 0x00000003000075a7 */ /* 0x0022a400080011ff */
[----:B--2---:R-:W-:Y:S05]  /*ada0*/  @!P0 NANOSLEEP.SYNCS 0x989680 ;  /* 0x009896800000895d */ /* 0x004fea0003900000 */
[----:B------:R-:W2:Y:S02]  /*adb0*/  @!P0 SYNCS.PHASECHK.TRANS64 P0, [R0+URZ], R3 ;  /* 0x00000003000085a7 */ /* 0x000ea400080010ff */
[----:B--2---:R-:W-:Y:S05]  /*adc0*/  @!P0 BRA `(.L_x_164) ;  /* 0xfffffffc00f08947 */ /* 0x004fea000383ffff */
[----:B------:R-:W-:Y:S05]  /*add0*/  BRA `(.L_x_165) ;  /* 0xffffff7800bc7947 */ /* 0x000fea000383ffff */
.L_x_45:
[----:B---3--:R-:W-:-:S07]  /*ade0*/  MOV R0, UR5 ;  /* 0x0000000500007c02 */ /* 0x008fce0008000f00 */
.L_x_166:
[----:B-1----:R1:W2:Y:S02]  /*adf0*/  SYNCS.PHASECHK.TRANS64.TRYWAIT P0, [R0+URZ], R3 ;  /* 0x00000003000075a7 */ /* 0x0022a400080011ff */
[----:B--2---:R-:W-:Y:S05]  /*ae00*/  @!P0 NANOSLEEP.SYNCS 0x989680 ;  /* 0x009896800000895d */ /* 0x004fea0003900000 */
[----:B------:R-:W2:Y:S02]  /*ae10*/  @!P0 SYNCS.PHASECHK.TRANS64 P0, [R0+URZ], R3 ;  /* 0x00000003000085a7 */ /* 0x000ea400080010ff */
[----:B--2---:R-:W-:Y:S05]  /*ae20*/  @!P0 BRA `(.L_x_166) ;  /* 0xfffffffc00f08947 */ /* 0x004fea000383ffff */
[----:B------:R-:W-:Y:S05]  /*ae30*/  BRA `(.L_x_167) ;  /* 0xffffff7800c87947 */ /* 0x000fea000383ffff */
.L_x_46:
[----:B---3--:R-:W-:-:S07]  /*ae40*/  MOV R0, UR5 ;  /* 0x0000000500007c02 */ /* 0x008fce0008000f00 */
.L_x_168:
[----:B-1----:R1:W2:Y:S02]  /*ae50*/  SYNCS.PHASECHK.TRANS64.TRYWAIT P0, [R0+URZ], R3 ;  /* 0x00000003000075a7 */ /* 0x0022a400080011ff */
[----:B--2---:R-:W-:Y:S05]  /*ae60*/  @!P0 NANOSLEEP.SYNCS 0x989680 ;  /* 0x009896800000895d */ /* 0x004fea0003900000 */
[----:B------:R-:W2:Y:S02]  /*ae70*/  @!P0 SYNCS.PHASECHK.TRANS64 P0, [R0+URZ], R3 ;  /* 0x00000003000085a7 */ /* 0x000ea400080010ff */
[----:B--2---:R-:W-:Y:S05]  /*ae80*/  @!P0 BRA `(.L_x_168) ;  /* 0xfffffffc00f08947 */ /* 0x004fea000383ffff */
[----:B------:R-:W-:Y:S05]  /*ae90*/  BRA `(.L_x_169) ;  /* 0xffffff7800d47947 */ /* 0x000fea000383ffff */
.L_x_47:
[----:B---3--:R-:W-:-:S07]  /*aea0*/  MOV R0, UR5 ;  /* 0x0000000500007c02 */ /* 0x008fce0008000f00 */
.L_x_170:
[----:B-1----:R1:W2:Y:S02]  /*aeb0*/  SYNCS.PHASECHK.TRANS64.TRYWAIT P0, [R0+URZ], R3 ;  /* 0x00000003000075a7 */ /* 0x0022a400080011ff */
[----:B--2---:R-:W-:Y:S05]  /*aec0*/  @!P0 NANOSLEEP.SYNCS 0x989680 ;  /* 0x009896800000895d */ /* 0x004fea0003900000 */
[----:B------:R-:W2:Y:S02]  /*aed0*/  @!P0 SYNCS.PHASECHK.TRANS64 P0, [R0+URZ], R3 ;  /* 0x00000003000085a7 */ /* 0x000ea400080010ff */
[----:B--2---:R-:W-:Y:S05]  /*aee0*/  @!P0 BRA `(.L_x_170) ;  /* 0xfffffffc00f08947 */ /* 0x004fea000383ffff */
[----:B------:R-:W-:Y:S05]  /*aef0*/  BRA `(.L_x_171) ;  /* 0xffffff7800e07947 */ /* 0x000fea000383ffff */
.L_x_48:
[----:B---3--:R-:W-:-:S07]  /*af00*/  MOV R0, UR5 ;  /* 0x0000000500007c02 */ /* 0x008fce0008000f00 */
.L_x_172:
[----:B-1----:R1:W2:Y:S02]  /*af10*/  SYNCS.PHASECHK.TRANS64.TRYWAIT P0, [R0+URZ], R3 ;  /* 0x00000003000075a7 */ /* 0x0022a400080011ff */
[----:B--2---:R-:W-:Y:S05]  /*af20*/  @!P0 NANOSLEEP.SYNCS 0x989680 ;  /* 0x009896800000895d */ /* 0x004fea0003900000 */
[----:B------:R-:W2:Y:S02]  /*af30*/  @!P0 SYNCS.PHASECHK.TRANS64 P0, [R0+URZ], R3 ;  /* 0x00000003000085a7 */ /* 0x000ea400080010ff */
[----:B--2---:R-:W-:Y:S05]  /*af40*/  @!P0 BRA `(.L_x_172) ;  /* 0xfffffffc00f08947 */ /* 0x004fea000383ffff */
[----:B------:R-:W-:Y:S05]  /*af50*/  BRA `(.L_x_173) ;  /* 0xffffff7800ec7947 */ /* 0x000fea000383ffff */
.L_x_49:
[----:B---3--:R-:W-:-:S07]  /*af60*/  MOV R0, UR5 ;  /* 0x0000000500007c02 */ /* 0x008fce0008000f00 */
.L_x_174:
[----:B-1----:R1:W2:Y:S02]  /*af70*/  SYNCS.PHASECHK.TRANS64.TRYWAIT P0, [R0+URZ], R3 ;  /* 0x00000003000075a7 */ /* 0x0022a400080011ff */
[----:B--2---:R-:W-:Y:S05]  /*af80*/  @!P0 NANOSLEEP.SYNCS 0x989680 ;  /* 0x009896800000895d */ /* 0x004fea0003900000 */
[----:B------:R-:W2:Y:S02]  /*af90*/  @!P0 SYNCS.PHASECHK.TRANS64 P0, [R0+URZ], R3 ;  /* 0x00000003000085a7 */ /* 0x000ea400080010ff */
[----:B--2---:R-:W-:Y:S05]  /*afa0*/  @!P0 BRA `(.L_x_174) ;  /* 0xfffffffc00f08947 */ /* 0x004fea000383ffff */
[----:B------:R-:W-:Y:S05]  /*afb0*/  BRA `(.L_x_175) ;  /* 0xffffff7800f87947 */ /* 0x000fea000383ffff */
.L_x_50:
[----:B---3--:R-:W-:-:S07]  /*afc0*/  MOV R0, UR5 ;  /* 0x0000000500007c02 */ /* 0x008fce0008000f00 */
.L_x_176:
[----:B-1----:R1:W2:Y:S02]  /*afd0*/  SYNCS.PHASECHK.TRANS64.TRYWAIT P0, [R0+URZ], R3 ;  /* 0x00000003000075a7 */ /* 0x0022a400080011ff */
[----:B--2---:R-:W-:Y:S05]  /*afe0*/  @!P0 NANOSLEEP.SYNCS 0x989680 ;  /* 0x009896800000895d */ /* 0x004fea0003900000 */
[----:B------:R-:W2:Y:S02]  /*aff0*/  @!P0 SYNCS.PHASECHK.TRANS64 P0, [R0+URZ], R3 ;  /* 0x00000003000085a7 */ /* 0x000ea400080010ff */
[----:B--2---:R-:W-:Y:S05]  /*b000*/  @!P0 BRA `(.L_x_176) ;  /* 0xfffffffc00f08947 */ /* 0x004fea000383ffff */
[----:B------:R-:W-:Y:S05]  /*b010*/  BRA `(.L_x_177) ;  /* 0xffffff7c00047947 */ /* 0x000fea000383ffff */
.L_x_51:
[----:B---3--:R-:W-:-:S07]  /*b020*/  MOV R0, UR5 ;  /* 0x0000000500007c02 */ /* 0x008fce0008000f00 */
.L_x_178:
[----:B-1----:R1:W2:Y:S02]  /*b030*/  SYNCS.PHASECHK.TRANS64.TRYWAIT P0, [R0+URZ], R3 ;  /* 0x00000003000075a7 */ /* 0x0022a400080011ff */
[----:B--2---:R-:W-:Y:S05]  /*b040*/  @!P0 NANOSLEEP.SYNCS 0x989680 ;  /* 0x009896800000895d */ /* 0x004fea0003900000 */
[----:B------:R-:W2:Y:S02]  /*b050*/  @!P0 SYNCS.PHASECHK.TRANS64 P0, [R0+URZ], R3 ;  /* 0x00000003000085a7 */ /* 0x000ea400080010ff */
[----:B--2---:R-:W-:Y:S05]  /*b060*/  @!P0 BRA `(.L_x_178) ;  /* 0xfffffffc00f08947 */ /* 0x004fea000383ffff */
[----:B------:R-:W-:Y:S05]  /*b070*/  BRA `(.L_x_179) ;  /* 0xffffff7c00107947 */ /* 0x000fea000383ffff */
.L_x_52:
[----:B---3--:R-:W-:-:S07]  /*b080*/  MOV R0, UR5 ;  /* 0x0000000500007c02 */ /* 0x008fce0008000f00 */
.L_x_180:
[----:B-1----:R1:W2:Y:S02]  /*b090*/  SYNCS.PHASECHK.TRANS64.TRYWAIT P0, [R0+URZ], R3 ;  /* 0x00000003000075a7 */ /* 0x0022a400080011ff */
[----:B--2---:R-:W-:Y:S05]  /*b0a0*/  @!P0 NANOSLEEP.SYNCS 0x989680 ;  /* 0x009896800000895d */ /* 0x004fea0003900000 */
[----:B------:R-:W2:Y:S02]  /*b0b0*/  @!P0 SYNCS.PHASECHK.TRANS64 P0, [R0+URZ], R3 ;  /* 0x00000003000085a7 */ /* 0x000ea400080010ff */
[----:B--2---:R-:W-:Y:S05]  /*b0c0*/  @!P0 BRA `(.L_x_180) ;  /* 0xfffffffc00f08947 */ /* 0x004fea000383ffff */
[----:B------:R-:W-:Y:S05]  /*b0d0*/  BRA `(.L_x_181) ;  /* 0xffffff7c001c7947 */ /* 0x000fea000383ffff */
.L_x_53:
[----:B---3--:R-:W-:-:S07]  /*b0e0*/  MOV R0, UR5 ;  /* 0x0000000500007c02 */ /* 0x008fce0008000f00 */
.L_x_182:
[----:B-1----:R1:W2:Y:S02]  /*b0f0*/  SYNCS.PHASECHK.TRANS64.TRYWAIT P0, [R0+URZ], R3 ;  /* 0x00000003000075a7 */ /* 0x0022a400080011ff */
[----:B--2---:R-:W-:Y:S05]  /*b100*/  @!P0 NANOSLEEP.SYNCS 0x989680 ;  /* 0x009896800000895d */ /* 0x004fea0003900000 */
[----:B------:R-:W2:Y:S02]  /*b110*/  @!P0 SYNCS.PHASECHK.TRANS64 P0, [R0+URZ], R3 ;  /* 0x00000003000085a7 */ /* 0x000ea400080010ff */
[----:B--2---:R-:W-:Y:S05]  /*b120*/  @!P0 BRA `(.L_x_182) ;  /* 0xfffffffc00f08947 */ /* 0x004fea000383ffff */
[----:B------:R-:W-:Y:S05]  /*b130*/  BRA `(.L_x_183) ;  /* 0xffffff7c00287947 */ /* 0x000fea000383ffff */
.L_x_54:
[----:B---3--:R-:W-:-:S07]  /*b140*/  MOV R0, UR5 ;  /* 0x0000000500007c02 */ /* 0x008fce0008000f00 */
.L_x_184:
[----:B-1----:R1:W2:Y:S02]  /*b150*/  SYNCS.PHASECHK.TRANS64.TRYWAIT P0, [R0+URZ], R3 ;  /* 0x00000003000075a7 */ /* 0x0022a400080011ff */
[----:B--2---:R-:W-:Y:S05]  /*b160*/  @!P0 NANOSLEEP.SYNCS 0x989680 ;  /* 0x009896800000895d */ /* 0x004fea0003900000 */
[----:B------:R-:W2:Y:S02]  /*b170*/  @!P0 SYNCS.PHASECHK.TRANS64 P0, [R0+URZ], R3 ;  /* 0x00000003000085a7 */ /* 0x000ea400080010ff */
[----:B--2---:R-:W-:Y:S05]  /*b180*/  @!P0 BRA `(.L_x_184) ;  /* 0xfffffffc00f08947 */ /* 0x004fea000383ffff */
[----:B------:R-:W-:Y:S05]  /*b190*/  BRA `(.L_x_185) ;  /* 0xffffff7c00347947 */ /* 0x000fea000383ffff */
.L_x_55:
[----:B---3--:R-:W-:-:S07]  /*b1a0*/  MOV R0, UR5 ;  /* 0x0000000500007c02 */ /* 0x008fce0008000f00 */
.L_x_186:
[----:B-1----:R1:W2:Y:S02]  /*b1b0*/  SYNCS.PHASECHK.TRANS64.TRYWAIT P0, [R0+URZ], R3 ;  /* 0x00000003000075a7 */ /* 0x0022a400080011ff */
[----:B--2---:R-:W-:Y:S05]  /*b1c0*/  @!P0 NANOSLEEP.SYNCS 0x989680 ;  /* 0x009896800000895d */ /* 0x004fea0003900000 */
[----:B------:R-:W2:Y:S02]  /*b1d0*/  @!P0 SYNCS.PHASECHK.TRANS64 P0, [R0+URZ], R3 ;  /* 0x00000003000085a7 */ /* 0x000ea400080010ff */
[----:B--2---:R-:W-:Y:S05]  /*b1e0*/  @!P0 BRA `(.L_x_186) ;  /* 0xfffffffc00f08947 */ /* 0x004fea000383ffff */
[----:B------:R-:W-:Y:S05]  /*b1f0*/  BRA `(.L_x_187) ;  /* 0xffffff7c00407947 */ /* 0x000fea000383ffff */
.L_x_56:
[----:B---3--:R-:W-:-:S07]  /*b200*/  MOV R0, UR5 ;  /* 0x0000000500007c02 */ /* 0x008fce0008000f00 */
.L_x_188:
[----:B-1----:R1:W2:Y:S02]  /*b210*/  SYNCS.PHASECHK.TRANS64.TRYWAIT P0, [R0+URZ], R3 ;  /* 0x00000003000075a7 */ /* 0x0022a400080011ff */
[----:B--2---:R-:W-:Y:S05]  /*b220*/  @!P0 NANOSLEEP.SYNCS 0x989680 ;  /* 0x009896800000895d */ /* 0x004fea0003900000 */
[----:B------:R-:W2:Y:S02]  /*b230*/  @!P0 SYNCS.PHASECHK.TRANS64 P0, [R0+URZ], R3 ;  /* 0x00000003000085a7 */ /* 0x000ea400080010ff */
[----:B--2---:R-:W-:Y:S05]  /*b240*/  @!P0 BRA `(.L_x_188) ;  /* 0xfffffffc00f08947 */ /* 0x004fea000383ffff */
[----:B------:R-:W-:Y:S05]  /*b250*/  BRA `(.L_x_189) ;  /* 0xffffff7c004c7947 */ /* 0x000fea000383ffff */
.L_x_57:
[----:B---3--:R-:W-:-:S07]  /*b260*/  MOV R0, UR5 ;  /* 0x0000000500007c02 */ /* 0x008fce0008000f00 */
.L_x_190:
[----:B-1----:R1:W2:Y:S02]  /*b270*/  SYNCS.PHASECHK.TRANS64.TRYWAIT P0, [R0+URZ], R3 ;  /* 0x00000003000075a7 */ /* 0x0022a400080011ff */
[----:B--2---:R-:W-:Y:S05]  /*b280*/  @!P0 NANOSLEEP.SYNCS 0x989680 ;  /* 0x009896800000895d */ /* 0x004fea0003900000 */
[----:B------:R-:W2:Y:S02]  /*b290*/  @!P0 SYNCS.PHASECHK.TRANS64 P0, [R0+URZ], R3 ;  /* 0x00000003000085a7 */ /* 0x000ea400080010ff */
[----:B--2---:R-:W-:Y:S05]  /*b2a0*/  @!P0 BRA `(.L_x_190) ;  /* 0xfffffffc00f08947 */ /* 0x004fea000383ffff */
[----:B------:R-:W-:Y:S05]  /*b2b0*/  BRA `(.L_x_191) ;  /* 0xffffff7c00587947 */ /* 0x000fea000383ffff */
.L_x_58:
[----:B---3--:R-:W-:-:S07]  /*b2c0*/  MOV R0, UR5 ;  /* 0x0000000500007c02 */ /* 0x008fce0008000f00 */
.L_x_192:
[----:B-1----:R1:W2:Y:S02]  /*b2d0*/  SYNCS.PHASECHK.TRANS64.TRYWAIT P0, [R0+URZ], R3 ;  /* 0x00000003000075a7 */ /* 0x0022a400080011ff */
[----:B--2---:R-:W-:Y:S05]  /*b2e0*/  @!P0 NANOSLEEP.SYNCS 0x989680 ;  /* 0x009896800000895d */ /* 0x004fea0003900000 */
[----:B------:R-:W2:Y:S02]  /*b2f0*/  @!P0 SYNCS.PHASECHK.TRANS64 P0, [R0+URZ], R3 ;  /* 0x00000003000085a7 */ /* 0x000ea400080010ff */
[----:B--2---:R-:W-:Y:S05]  /*b300*/  @!P0 BRA `(.L_x_192) ;  /* 0xfffffffc00f08947 */ /* 0x004fea000383ffff */
[----:B------:R-:W-:Y:S05]  /*b310*/  BRA `(.L_x_193) ;  /* 0xffffff7c00647947 */ /* 0x000fea000383ffff */
.L_x_59:
[----:B---3--:R-:W-:-:S07]  /*b320*/  MOV R0, UR5 ;  /* 0x0000000500007c02 */ /* 0x008fce0008000f00 */
.L_x_194:
[----:B-1----:R1:W2:Y:S02]  /*b330*/  SYNCS.PHASECHK.TRANS64.TRYWAIT P0, [R0+URZ], R3 ;  /* 0x00000003000075a7 */ /* 0x0022a400080011ff */
[----:B--2---:R-:W-:Y:S05]  /*b340*/  @!P0 NANOSLEEP.SYNCS 0x989680 ;  /* 0x009896800000895d */ /* 0x004fea0003900000 */
[----:B------:R-:W2:Y:S02]  /*b350*/  @!P0 SYNCS.PHASECHK.TRANS64 P0, [R0+URZ], R3 ;  /* 0x00000003000085a7 */ /* 0x000ea400080010ff */
[----:B--2---:R-:W-:Y:S05]  /*b360*/  @!P0 BRA `(.L_x_194) ;  /* 0xfffffffc00f08947 */ /* 0x004fea000383ffff */
[----:B------:R-:W-:Y:S05]  /*b370*/  BRA `(.L_x_195) ;  /* 0xffffff7c00707947 */ /* 0x000fea000383ffff */
.L_x_60:
[----:B---3--:R-:W-:-:S07]  /*b380*/  MOV R0, UR5 ;  /* 0x0000000500007c02 */ /* 0x008fce0008000f00 */
.L_x_196:
[----:B-1----:R1:W2:Y:S02]  /*b390*/  SYNCS.PHASECHK.TRANS64.TRYWAIT P0, [R0+URZ], R3 ;  /* 0x00000003000075a7 */ /* 0x0022a400080011ff */
[----:B--2---:R-:W-:Y:S05]  /*b3a0*/  @!P0 NANOSLEEP.SYNCS 0x989680 ;  /* 0x009896800000895d */ /* 0x004fea0003900000 */
[----:B------:R-:W2:Y:S02]  /*b3b0*/  @!P0 SYNCS.PHASECHK.TRANS64 P0, [R0+URZ], R3 ;  /* 0x00000003000085a7 */ /* 0x000ea400080010ff */
[----:B--2---:R-:W-:Y:S05]  /*b3c0*/  @!P0 BRA `(.L_x_196) ;  /* 0xfffffffc00f08947 */ /* 0x004fea000383ffff */
[----:B------:R-:W-:Y:S05]  /*b3d0*/  BRA `(.L_x_197) ;  /* 0xffffff7c007c7947 */ /* 0x000fea000383ffff */
.L_x_61:
[----:B---3--:R-:W-:-:S07]  /*b3e0*/  MOV R0, UR5 ;  /* 0x0000000500007c02 */ /* 0x008fce0008000f00 */
.L_x_198:
[----:B-1----:R1:W2:Y:S02]  /*b3f0*/  SYNCS.PHASECHK.TRANS64.TRYWAIT P0, [R0+URZ], R3 ;  /* 0x00000003000075a7 */ /* 0x0022a400080011ff */
[----:B--2---:R-:W-:Y:S05]  /*b400*/  @!P0 NANOSLEEP.SYNCS 0x989680 ;  /* 0x009896800000895d */ /* 0x004fea0003900000 */
[----:B------:R-:W2:Y:S02]  /*b410*/  @!P0 SYNCS.PHASECHK.TRANS64 P0, [R0+URZ], R3 ;  /* 0x00000003000085a7 */ /* 0x000ea400080010ff */
[----:B--2---:R-:W-:Y:S05]  /*b420*/  @!P0 BRA `(.L_x_198) ;  /* 0xfffffffc00f08947 */ /* 0x004fea000383ffff */
[----:B------:R-:W-:Y:S05]  /*b430*/  BRA `(.L_x_199) ;  /* 0xffffff7c00887947 */ /* 0x000fea000383ffff */
.L_x_62:
[----:B---3--:R-:W-:-:S07]  /*b440*/  MOV R0, UR5 ;  /* 0x0000000500007c02 */ /* 0x008fce0008000f00 */
.L_x_200:
[----:B-1----:R1:W2:Y:S02]  /*b450*/  SYNCS.PHASECHK.TRANS64.TRYWAIT P0, [R0+URZ], R3 ;  /* 0x00000003000075a7 */ /* 0x0022a400080011ff */
[----:B--2---:R-:W-:Y:S05]  /*b460*/  @!P0 NANOSLEEP.SYNCS 0x989680 ;  /* 0x009896800000895d */ /* 0x004fea0003900000 */
[----:B------:R-:W2:Y:S02]  /*b470*/  @!P0 SYNCS.PHASECHK.TRANS64 P0, [R0+URZ], R3 ;  /* 0x00000003000085a7 */ /* 0x000ea400080010ff */
[----:B--2---:R-:W-:Y:S05]  /*b480*/  @!P0 BRA `(.L_x_200) ;  /* 0xfffffffc00f08947 */ /* 0x004fea000383ffff */
[----:B------:R-:W-:Y:S05]  /*b490*/  BRA `(.L_x_201) ;  /* 0xffffff7c00947947 */ /* 0x000fea000383ffff */
.L_x_63:
[----:B---3--:R-:W-:-:S07]  /*b4a0*/  MOV R0, UR5 ;  /* 0x0000000500007c02 */ /* 0x008fce0008000f00 */
.L_x_202:
[----:B-1----:R1:W2:Y:S02]  /*b4b0*/  SYNCS.PHASECHK.TRANS64.TRYWAIT P0, [R0+URZ], R3 ;  /* 0x00000003000075a7 */ /* 0x0022a400080011ff */
[----:B--2---:R-:W-:Y:S05]  /*b4c0*/  @!P0 NANOSLEEP.SYNCS 0x989680 ;  /* 0x009896800000895d */ /* 0x004fea0003900000 */
[----:B------:R-:W2:Y:S02]  /*b4d0*/  @!P0 SYNCS.PHASECHK.TRANS64 P0, [R0+URZ], R3 ;  /* 0x00000003000085a7 */ /* 0x000ea400080010ff */
[----:B--2---:R-:W-:Y:S05]  /*b4e0*/  @!P0 BRA `(.L_x_202) ;  /* 0xfffffffc00f08947 */ /* 0x004fea000383ffff */
[----:B------:R-:W-:Y:S05]  /*b4f0*/  BRA `(.L_x_203) ;  /* 0xffffff7c00a07947 */ /* 0x000fea000383ffff */
.L_x_64:
[----:B---3--:R-:W-:-:S07]  /*b500*/  MOV R0, UR5 ;  /* 0x0000000500007c02 */ /* 0x008fce0008000f00 */
.L_x_204:
[----:B-1----:R1:W2:Y:S02]  /*b510*/  SYNCS.PHASECHK.TRANS64.TRYWAIT P0, [R0+URZ], R3 ;  /* 0x00000003000075a7 */ /* 0x0022a400080011ff */
[----:B--2---:R-:W-:Y:S05]  /*b520*/  @!P0 NANOSLEEP.SYNCS 0x989680 ;  /* 0x009896800000895d */ /* 0x004fea0003900000 */
[----:B------:R-:W2:Y:S02]  /*b530*/  @!P0 SYNCS.PHASECHK.TRANS64 P0, [R0+URZ], R3 ;  /* 0x00000003000085a7 */ /* 0x000ea400080010ff */
[----:B--2---:R-:W-:Y:S05]  /*b540*/  @!P0 BRA `(.L_x_204) ;  /* 0xfffffffc00f08947 */ /* 0x004fea000383ffff */
[----:B------:R-:W-:Y:S05]  /*b550*/  BRA `(.L_x_205) ;  /* 0xffffff7c00ac7947 */ /* 0x000fea000383ffff */
.L_x_65:
[----:B---3--:R-:W-:-:S07]  /*b560*/  MOV R0, UR5 ;  /* 0x0000000500007c02 */ /* 0x008fce0008000f00 */
.L_x_206:
[----:B-1----:R1:W2:Y:S02]  /*b570*/  SYNCS.PHASECHK.TRANS64.TRYWAIT P0, [R0+URZ], R3 ;  /* 0x00000003000075a7 */ /* 0x0022a400080011ff */
[----:B--2---:R-:W-:Y:S05]  /*b580*/  @!P0 NANOSLEEP.SYNCS 0x989680 ;  /* 0x009896800000895d */ /* 0x004fea0003900000 */
[----:B------:R-:W2:Y:S02]  /*b590*/  @!P0 SYNCS.PHASECHK.TRANS64 P0, [R0+URZ], R3 ;  /* 0x00000003000085a7 */ /* 0x000ea400080010ff */
[----:B--2---:R-:W-:Y:S05]  /*b5a0*/  @!P0 BRA `(.L_x_206) ;  /* 0xfffffffc00f08947 */ /* 0x004fea000383ffff */
[----:B------:R-:W-:Y:S05]  /*b5b0*/  BRA `(.L_x_207) ;  /* 0xffffff7c00b87947 */ /* 0x000fea000383ffff */
.L_x_66:
[----:B---3--:R-:W-:-:S07]  /*b5c0*/  MOV R0, UR5 ;  /* 0x0000000500007c02 */ /* 0x008fce0008000f00 */
.L_x_208:
[----:B-1----:R1:W2:Y:S02]  /*b5d0*/  SYNCS.PHASECHK.TRANS64.TRYWAIT P0, [R0+URZ], R3 ;  /* 0x00000003000075a7 */ /* 0x0022a400080011ff */
[----:B--2---:R-:W-:Y:S05]  /*b5e0*/  @!P0 NANOSLEEP.SYNCS 0x989680 ;  /* 0x009896800000895d */ /* 0x004fea0003900000 */
[----:B------:R-:W2:Y:S02]  /*b5f0*/  @!P0 SYNCS.PHASECHK.TRANS64 P0, [R0+URZ], R3 ;  /* 0x00000003000085a7 */ /* 0x000ea400080010ff */
[----:B--2---:R-:W-:Y:S05]  /*b600*/  @!P0 BRA `(.L_x_208) ;  /* 0xfffffffc00f08947 */ /* 0x004fea000383ffff */
[----:B------:R-:W-:Y:S05]  /*b610*/  BRA `(.L_x_209) ;  /* 0xffffff7c00c47947 */ /* 0x000fea000383ffff */
.L_x_67:
[----:B---3--:R-:W-:-:S07]  /*b620*/  MOV R0, UR5 ;  /* 0x0000000500007c02 */ /* 0x008fce0008000f00 */
.L_x_210:
[----:B-1----:R1:W2:Y:S02]  /*b630*/  SYNCS.PHASECHK.TRANS64.TRYWAIT P0, [R0+URZ], R3 ;  /* 0x00000003000075a7 */ /* 0x0022a400080011ff */
[----:B--2---:R-:W-:Y:S05]  /*b640*/  @!P0 NANOSLEEP.SYNCS 0x989680 ;  /* 0x009896800000895d */ /* 0x004fea0003900000 */
[----:B------:R-:W2:Y:S02]  /*b650*/  @!P0 SYNCS.PHASECHK.TRANS64 P0, [R0+URZ], R3 ;  /* 0x00000003000085a7 */ /* 0x000ea400080010ff */
[----:B--2---:R-:W-:Y:S05]  /*b660*/  @!P0 BRA `(.L_x_210) ;  /* 0xfffffffc00f08947 */ /* 0x004fea000383ffff */
[----:B------:R-:W-:Y:S05]  /*b670*/  BRA `(.L_x_211) ;  /* 0xffffff7c00d07947 */ /* 0x000fea000383ffff */
.L_x_70:
[----:B-1----:R1:W2:Y:S02]  /*b680*/  SYNCS.PHASECHK.TRANS64.TRYWAIT P0, [R0+URZ+0x210], R5 ;  /* 0x00021005000075a7 */ /* 0x0022a400080011ff */
[----:B--2---:R-:W-:Y:S05]  /*b690*/  @!P0 NANOSLEEP.SYNCS 0x989680 ;  /* 0x009896800000895d */ /* 0x004fea0003900000 */
[----:B------:R-:W2:Y:S02]  /*b6a0*/  @!P0 SYNCS.PHASECHK.TRANS64 P0, [R0+URZ+0x210], R5 ;  /* 0x00021005000085a7 */ /* 0x000ea400080010ff */
[----:B--2---:R-:W-:Y:S05]  /*b6b0*/  @!P0 BRA `(.L_x_70) ;  /* 0xfffffffc00f08947 */ /* 0x004fea000383ffff */
[----:B------:R-:W-:Y:S05]  /*b6c0*/  BRA `(.L_x_212) ;  /* 0xffffff8000307947 */ /* 0x000fea000383ffff */
.L_x_71:
[----:B------:R-:W-:-:S07]  /*b6d0*/  MOV R0, UR5 ;  /* 0x0000000500007c02 */ /* 0x000fce0008000f00 */
.L_x_213:
[----:B-1----:R1:W2:Y:S02]  /*b6e0*/  SYNCS.PHASECHK.TRANS64.TRYWAIT P0, [R0+URZ+0x1e0], R7 ;  /* 0x0001e007000075a7 */ /* 0x0022a400080011ff */
[----:B--2---:R-:W-:Y:S05]  /*b6f0*/  @!P0 NANOSLEEP.SYNCS 0x989680 ;  /* 0x009896800000895d */ /* 0x004fea0003900000 */
[----:B------:R-:W2:Y:S02]  /*b700*/  @!P0 SYNCS.PHASECHK.TRANS64 P0, [R0+URZ+0x1e0], R7 ;  /* 0x0001e007000085a7 */ /* 0x000ea400080010ff */
[----:B--2---:R-:W-:Y:S05]  /*b710*/  @!P0 BRA `(.L_x_213) ;  /* 0xfffffffc00f08947 */ /* 0x004fea000383ffff */
[----:B------:R-:W-:Y:S05]  /*b720*/  BRA `(.L_x_214) ;  /* 0xffffff8000407947 */ /* 0x000fea000383ffff */
.L_x_72:
[----:B-1----:R1:W2:Y:S02]  /*b730*/  SYNCS.PHASECHK.TRANS64.TRYWAIT P1, [R0+URZ+0x1d0], R5 ;  /* 0x0001d005000075a7 */ /* 0x0022a400080211ff */
[----:B--2---:R-:W-:Y:S05]  /*b740*/  @!P1 NANOSLEEP.SYNCS 0x989680 ;  /* 0x009896800000995d */ /* 0x004fea0003900000 */
[----:B------:R-:W2:Y:S02]  /*b750*/  @!P1 SYNCS.PHASECHK.TRANS64 P1, [R0+URZ+0x1d0], R5 ;  /* 0x0001d005000095a7 */ /* 0x000ea400080210ff */
[----:B--2---:R-:W-:Y:S05]  /*b760*/  @!P1 BRA `(.L_x_72) ;  /* 0xfffffffc00f09947 */ /* 0x004fea000383ffff */
[----:B------:R-:W-:Y:S05]  /*b770*/  BRA `(.L_x_215) ;  /* 0xffffff8000707947 */ /* 0x000fea000383ffff */
.L_x_75:
[----:B------:R-:W-:-:S07]  /*b780*/  MOV R0, UR5 ;  /* 0x0000000500007c02 */ /* 0x000fce0008000f00 */
.L_x_216:
[----:B-1----:R1:W2:Y:S02]  /*b790*/  SYNCS.PHASECHK.TRANS64.TRYWAIT P0, [R0+URZ+0x1e0], R3 ;  /* 0x0001e003000075a7 */ /* 0x0022a400080011ff */
[----:B--2---:R-:W-:Y:S05]  /*b7a0*/  @!P0 NANOSLEEP.SYNCS 0x989680 ;  /* 0x009896800000895d */ /* 0x004fea0003900000 */
[----:B------:R-:W2:Y:S02]  /*b7b0*/  @!P0 SYNCS.PHASECHK.TRANS64 P0, [R0+URZ+0x1e0], R3 ;  /* 0x0001e003000085a7 */ /* 0x000ea400080010ff */
[----:B--2---:R-:W-:Y:S05]  /*b7c0*/  @!P0 BRA `(.L_x_216) ;  /* 0xfffffffc00f08947 */ /* 0x004fea000383ffff */
[----:B------:R-:W-:Y:S05]  /*b7d0*/  BRA `(.L_x_74) ;  /* 0xffffff8000c47947 */ /* 0x000fea000383ffff */
.L_x_84:
[----:B-1----:R-:W-:-:S04]  /*b7e0*/  MOV R4, UR4 ;  /* 0x0000000400047c02 */ /* 0x002fc80008000f00 */
[----:B------:R1:W2:Y:S03]  /*b7f0*/  SYNCS.PHASECHK.TRANS64.TRYWAIT P0, [R4+URZ+0x8], R5 ;  /* 0x00000805040075a7 */ /* 0x0002a600080011ff */
[----:B--2---:R-:W-:Y:S05]  /*b800*/  @!P0 NANOSLEEP.SYNCS 0x989680 ;  /* 0x009896800000895d */ /* 0x004fea0003900000 */
[----:B------:R-:W2:Y:S02]  /*b810*/  @!P0 SYNCS.PHASECHK.TRANS64 P0, [R4+URZ+0x8], R5 ;  /* 0x00000805040085a7 */ /* 0x000ea400080010ff */
[----:B--2---:R-:W-:Y:S05]  /*b820*/  @!P0 BRA `(.L_x_84) ;  /* 0xfffffffc00ec8947 */ /* 0x004fea000383ffff */
[----:B------:R-:W-:Y:S05]  /*b830*/  BRA `(.L_x_83) ;  /* 0xffffff8400787947 */ /* 0x000fea000383ffff */
.L_x_86:
[----:B------:R-:W-:Y:S01]  /*b840*/  BSSY B0, `(.L_x_217) ;  /* 0x0000006000007945 */ /* 0x000fe20003800000 */
[----:B------:R-:W-:-:S07]  /*b850*/  MOV R15, 0xffffffff ;  /* 0xffffffff000f7802 */ /* 0x000fce0000000f00 */
[----:B-1---5:R-:W-:Y:S05]  /*b860*/  WARPSYNC.COLLECTIVE R15, `(.L_x_218) ;  /* 0x000000000f0c7348 */ /* 0x022fea0003c00000 */
[----:B------:R-:W-:Y:S02]  /*b870*/  ELECT P6, UR79, PT ;  /* 0x00000000004f782f */ /* 0x000fe400038c0000 */
[----:B------:R-:W-:Y:S01]  /*b880*/  MOV R14, UR79 ;  /* 0x0000004f000e7c02 */ /* 0x000fe20008000f00 */
[----:B-1---5:R-:W-:Y:S10]  /*b890*/  ENDCOLLECTIVE ;  /* 0x000000000000791b */ /* 0x022ff40003800000 */
.L_x_218:
[----:B------:R-:W-:Y:S05]  /*b8a0*/  BSYNC B0 ;  /* 0x0000000000007941 */ /* 0x000fea0003800000 */
.L_x_217:
[----:B------:R-:W-:Y:S05]  /*b8b0*/  BRA `(.L_x_219) ;  /* 0xffffff8400a87947 */ /* 0x000fea000383ffff */
.L_x_88:
[----:B-1----:R-:W-:-:S04]  /*b8c0*/  MOV R2, UR4 ;  /* 0x0000000400027c02 */ /* 0x002fc80008000f00 */
[----:B------:R1:W2:Y:S03]  /*b8d0*/  SYNCS.PHASECHK.TRANS64.TRYWAIT P0, [R2+URZ+0x8], R3 ;  /* 0x00000803020075a7 */ /* 0x0002a600080011ff */
[----:B--2---:R-:W-:Y:S05]  /*b8e0*/  @!P0 NANOSLEEP.SYNCS 0x989680 ;  /* 0x009896800000895d */ /* 0x004fea0003900000 */
[----:B------:R-:W2:Y:S02]  /*b8f0*/  @!P0 SYNCS.PHASECHK.TRANS64 P0, [R2+URZ+0x8], R3 ;  /* 0x00000803020085a7 */ /* 0x000ea400080010ff */
[----:B--2---:R-:W-:Y:S05]  /*b900*/  @!P0 BRA `(.L_x_88) ;  /* 0xfffffffc00ec8947 */ /* 0x004fea000383ffff */
[----:B------:R-:W-:Y:S05]  /*b910*/  BRA `(.L_x_87) ;  /* 0xffffff8400ac7947 */ /* 0x000fea000383ffff */
.L_x_89:
[----:B-1----:R1:W2:Y:S02]  /*b920*/  SYNCS.PHASECHK.TRANS64.TRYWAIT P0, [R0+URZ+0x1d0], R5 ;  /* 0x0001d005000075a7 */ /* 0x0022a400080011ff */
[----:B--2---:R-:W-:Y:S05]  /*b930*/  @!P0 NANOSLEEP.SYNCS 0x989680 ;  /* 0x009896800000895d */ /* 0x004fea0003900000 */
[----:B------:R-:W2:Y:S02]  /*b940*/  @!P0 SYNCS.PHASECHK.TRANS64 P0, [R0+URZ+0x1d0], R5 ;  /* 0x0001d005000085a7 */ /* 0x000ea400080010ff */
[----:B--2---:R-:W-:Y:S05]  /*b950*/  @!P0 BRA `(.L_x_89) ;  /* 0xfffffffc00f08947 */ /* 0x004fea000383ffff */
[----:B------:R-:W-:Y:S05]  /*b960*/  BRA `(.L_x_220) ;  /* 0xffffff8800807947 */ /* 0x000fea000383ffff */
.L_x_91:
[----:B------:R-:W-:-:S07]  /*b970*/  MOV R0, UR19 ;  /* 0x0000001300007c02 */ /* 0x000fce0008000f00 */
.L_x_221:
[----:B-1----:R1:W2:Y:S02]  /*b980*/  SYNCS.PHASECHK.TRANS64.TRYWAIT P0, [R0+URZ+0x200], R5 ;  /* 0x00020005000075a7 */ /* 0x0022a400080011ff */
[----:B--2---:R-:W-:Y:S05]  /*b990*/  @!P0 NANOSLEEP.SYNCS 0x989680 ;  /* 0x009896800000895d */ /* 0x004fea0003900000 */
[----:B------:R-:W2:Y:S02]  /*b9a0*/  @!P0 SYNCS.PHASECHK.TRANS64 P0, [R0+URZ+0x200], R5 ;  /* 0x00020005000085a7 */ /* 0x000ea400080010ff */
[----:B--2---:R-:W-:Y:S05]  /*b9b0*/  @!P0 BRA `(.L_x_221) ;  /* 0xfffffffc00f08947 */ /* 0x004fea000383ffff */
[----:B------:R-:W-:Y:S05]  /*b9c0*/  BRA `(.L_x_222) ;  /* 0xffffff8800c87947 */ /* 0x000fea000383ffff */
.L_x_94:
[----:B------:R-:W-:Y:S07]  /*b9d0*/  MOV R0, UR7 ;  /* 0x0000000700007c02 */ /* 0x000fee0008000f00 */
.L_x_223:
[----:B-1----:R1:W2:Y:S02]  /*b9e0*/  SYNCS.PHASECHK.TRANS64.TRYWAIT P0, [R0+URZ], R5 ;  /* 0x00000005000075a7 */ /* 0x0022a400080011ff */
[----:B--2---:R-:W-:Y:S05]  /*b9f0*/  @!P0 NANOSLEEP.SYNCS 0x989680 ;  /* 0x009896800000895d */ /* 0x004fea0003900000 */
[----:B------:R-:W2:Y:S02]  /*ba00*/  @!P0 SYNCS.PHASECHK.TRANS64 P0, [R0+URZ], R5 ;  /* 0x00000005000085a7 */ /* 0x000ea400080010ff */
[----:B--2---:R-:W-:Y:S05]  /*ba10*/  @!P0 BRA `(.L_x_223) ;  /* 0xfffffffc00f08947 */ /* 0x004fea000383ffff */
[----:B------:R-:W-:Y:S05]  /*ba20*/  BRA `(.L_x_93) ;  /* 0xffffff8800e07947 */ /* 0x000fea000383ffff */
.L_x_98:
[----:B-1----:R-:W-:-:S07]  /*ba30*/  MOV R0, UR5 ;  /* 0x0000000500007c02 */ /* 0x002fce0008000f00 */
.L_x_224:
[----:B-1----:R1:W2:Y:S02]  /*ba40*/  SYNCS.PHASECHK.TRANS64.TRYWAIT P0, [R0+URZ], R3 ;  /* 0x00000003000075a7 */ /* 0x0022a400080011ff */
[----:B--2---:R-:W-:Y:S05]  /*ba50*/  @!P0 NANOSLEEP.SYNCS 0x989680 ;  /* 0x009896800000895d */ /* 0x004fea0003900000 */
[----:B------:R-:W2:Y:S02]  /*ba60*/  @!P0 SYNCS.PHASECHK.TRANS64 P0, [R0+URZ], R3 ;  /* 0x00000003000085a7 */ /* 0x000ea400080010ff */
[----:B--2---:R-:W-:Y:S05]  /*ba70*/  @!P0 BRA `(.L_x_224) ;  /* 0xfffffffc00f08947 */ /* 0x004fea000383ffff */
[----:B------:R-:W-:Y:S05]  /*ba80*/  BRA `(.L_x_225) ;  /* 0xffffff8c00987947 */ /* 0x000fea000383ffff */
.L_x_101:
[----:B------:R-:W-:-:S07]  /*ba90*/  MOV R0, UR11 ;  /* 0x0000000b00007c02 */ /* 0x000fce0008000f00 */
.L_x_226:
[----:B-1----:R1:W2:Y:S02]  /*baa0*/  SYNCS.PHASECHK.TRANS64.TRYWAIT P1, [R0+URZ+0x230], R3 ;  /* 0x00023003000075a7 */ /* 0x0022a400080211ff */
[----:B--2---:R-:W-:Y:S05]  /*bab0*/  @!P1 NANOSLEEP.SYNCS 0x989680 ;  /* 0x009896800000995d */ /* 0x004fea0003900000 */
[----:B------:R-:W2:Y:S02]  /*bac0*/  @!P1 SYNCS.PHASECHK.TRANS64 P1, [R0+URZ+0x230], R3 ;  /* 0x00023003000095a7 */ /* 0x000ea400080210ff */
[----:B--2---:R-:W-:Y:S05]  /*bad0*/  @!P1 BRA `(.L_x_226) ;  /* 0xfffffffc00f09947 */ /* 0x004fea000383ffff */
[----:B------:R-:W-:Y:S05]  /*bae0*/  BRA `(.L_x_227) ;  /* 0xffffff8c00e47947 */ /* 0x000fea000383ffff */
.L_x_106:
[----:B----4-:R4:W1:Y:S02]  /*baf0*/  SYNCS.PHASECHK.TRANS64.TRYWAIT P0, [R0+URZ+0x1d0], R3 ;  /* 0x0001d003000075a7 */ /* 0x01086400080011ff */
[----:B-1----:R-:W-:Y:S05]  /*bb00*/  @!P0 NANOSLEEP.SYNCS 0x989680 ;  /* 0x009896800000895d */ /* 0x002fea0003900000 */
[----:B------:R-:W1:Y:S02]  /*bb10*/  @!P0 SYNCS.PHASECHK.TRANS64 P0, [R0+URZ+0x1d0], R3 ;  /* 0x0001d003000085a7 */ /* 0x000e6400080010ff */
[----:B-1----:R-:W-:Y:S05]  /*bb20*/  @!P0 BRA `(.L_x_106) ;  /* 0xfffffffc00f08947 */ /* 0x002fea000383ffff */
[----:B------:R-:W-:Y:S05]  /*bb30*/  BRA `(.L_x_228) ;  /* 0xffffff9000f47947 */ /* 0x000fea000383ffff */
.L_x_109:
[----:B------:R-:W-:Y:S07]  /*bb40*/  MOV R0, UR6 ;  /* 0x0000000600007c02 */ /* 0x000fee0008000f00 */
.L_x_229:
[----:B-1----:R1:W4:Y:S02]  /*bb50*/  SYNCS.PHASECHK.TRANS64.TRYWAIT P0, [R0+URZ+0x1c8], R3 ;  /* 0x0001c803000075a7 */ /* 0x00232400080011ff */
[----:B----4-:R-:W-:Y:S05]  /*bb60*/  @!P0 NANOSLEEP.SYNCS 0x989680 ;  /* 0x009896800000895d */ /* 0x010fea0003900000 */
[----:B------:R-:W4:Y:S02]  /*bb70*/  @!P0 SYNCS.PHASECHK.TRANS64 P0, [R0+URZ+0x1c8], R3 ;  /* 0x0001c803000085a7 */ /* 0x000f2400080010ff */
[----:B----4-:R-:W-:Y:S05]  /*bb80*/  @!P0 BRA `(.L_x_229) ;  /* 0xfffffffc00f08947 */ /* 0x010fea000383ffff */
[----:B------:R-:W-:Y:S05]  /*bb90*/  BRA `(.L_x_108) ;  /* 0xffffff9400d47947 */ /* 0x000fea000383ffff */
.L_x_112:
[----:B------:R-:W-:Y:S07]  /*bba0*/  MOV R3, UR6 ;  /* 0x0000000600037c02 */ /* 0x000fee0008000f00 */
.L_x_230:
[----:B-1----:R1:W2:Y:S02]  /*bbb0*/  SYNCS.PHASECHK.TRANS64.TRYWAIT P0, [R3+URZ+0x1a8], R12 ;  /* 0x0001a80c030075a7 */ /* 0x0022a400080011ff */
[----:B--2---:R-:W-:Y:S05]  /*bbc0*/  @!P0 NANOSLEEP.SYNCS 0x989680 ;  /* 0x009896800000895d */ /* 0x004fea0003900000 */
[----:B------:R-:W2:Y:S02]  /*bbd0*/  @!P0 SYNCS.PHASECHK.TRANS64 P0, [R3+URZ+0x1a8], R12 ;  /* 0x0001a80c030085a7 */ /* 0x000ea400080010ff */
[----:B--2---:R-:W-:Y:S05]  /*bbe0*/  @!P0 BRA `(.L_x_230) ;  /* 0xfffffffc00f08947 */ /* 0x004fea000383ffff */
[----:B------:R-:W-:Y:S05]  /*bbf0*/  BRA `(.L_x_231) ;  /* 0xffffff98004c7947 */ /* 0x000fea000383ffff */
.L_x_113:
[----:B-1----:R-:W-:Y:S07]  /*bc00*/  MOV R3, UR6 ;  /* 0x0000000600037c02 */ /* 0x002fee0008000f00 */
.L_x_232:
[----:B-1----:R1:W2:Y:S02]  /*bc10*/  SYNCS.PHASECHK.TRANS64.TRYWAIT P0, [R3+URZ+0x1b0], R12 ;  /* 0x0001b00c030075a7 */ /* 0x0022a400080011ff */
[----:B--2---:R-:W-:Y:S05]  /*bc20*/  @!P0 NANOSLEEP.SYNCS 0x989680 ;  /* 0x009896800000895d */ /* 0x004fea0003900000 */
[----:B------:R-:W2:Y:S02]  /*bc30*/  @!P0 SYNCS.PHASECHK.TRANS64 P0, [R3+URZ+0x1b0], R12 ;  /* 0x0001b00c030085a7 */ /* 0x000ea400080010ff */
[----:B--2---:R-:W-:Y:S05]  /*bc40*/  @!P0 BRA `(.L_x_232) ;  /* 0xfffffffc00f08947 */ /* 0x004fea000383ffff */
[----:B------:R-:W-:Y:S05]  /*bc50*/  BRA `(.L_x_233) ;  /* 0xffffff98008c7947 */ /* 0x000fea000383ffff */
.L_x_114:
[----:B------:R-:W-:Y:S07]  /*bc60*/  MOV R3, UR6 ;  /* 0x0000000600037c02 */ /* 0x000fee0008000f00 */
.L_x_234:
[----:B-1----:R1:W2:Y:S02]  /*bc70*/  SYNCS.PHASECHK.TRANS64.TRYWAIT P0, [R3+URZ+0x1b8], R12 ;  /* 0x0001b80c030075a7 */ /* 0x0022a400080011ff */
[----:B--2---:R-:W-:Y:S05]  /*bc80*/  @!P0 NANOSLEEP.SYNCS 0x989680 ;  /* 0x009896800000895d */ /* 0x004fea0003900000 */
[----:B------:R-:W2:Y:S02]  /*bc90*/  @!P0 SYNCS.PHASECHK.TRANS64 P0, [R3+URZ+0x1b8], R12 ;  /* 0x0001b80c030085a7 */ /* 0x000ea400080010ff */
[----:B--2---:R-:W-:Y:S05]  /*bca0*/  @!P0 BRA `(.L_x_234) ;  /* 0xfffffffc00f08947 */ /* 0x004fea000383ffff */
[----:B------:R-:W-:Y:S05]  /*bcb0*/  BRA `(.L_x_235) ;  /* 0xffffff9c00147947 */ /* 0x000fea000383ffff */
.L_x_116:
[----:B------:R-:W-:-:S07]  /*bcc0*/  MOV R0, UR6 ;  /* 0x0000000600007c02 */ /* 0x000fce0008000f00 */
.L_x_236:
[----:B-1----:R1:W2:Y:S02]  /*bcd0*/  SYNCS.PHASECHK.TRANS64.TRYWAIT P0, [R0+URZ+0x1a8], R3 ;  /* 0x0001a803000075a7 */ /* 0x0022a400080011ff */
[----:B--2---:R-:W-:Y:S05]  /*bce0*/  @!P0 NANOSLEEP.SYNCS 0x989680 ;  /* 0x009896800000895d */ /* 0x004fea0003900000 */
[----:B------:R-:W2:Y:S02]  /*bcf0*/  @!P0 SYNCS.PHASECHK.TRANS64 P0, [R0+URZ+0x1a8], R3 ;  /* 0x0001a803000085a7 */ /* 0x000ea400080010ff */
[----:B--2---:R-:W-:Y:S05]  /*bd00*/  @!P0 BRA `(.L_x_236) ;  /* 0xfffffffc00f08947 */ /* 0x004fea000383ffff */
[----:B------:R-:W-:Y:S05]  /*bd10*/  BRA `(.L_x_237) ;  /* 0xffffff9c00847947 */ /* 0x000fea000383ffff */
.L_x_117:
[----:B-1----:R-:W-:-:S07]  /*bd20*/  MOV R0, UR6 ;  /* 0x0000000600007c02 */ /* 0x002fce0008000f00 */
.L_x_238:
[----:B-1----:R1:W2:Y:S02]  /*bd30*/  SYNCS.PHASECHK.TRANS64.TRYWAIT P0, [R0+URZ+0x1b0], R3 ;  /* 0x0001b003000075a7 */ /* 0x0022a400080011ff */
[----:B--2---:R-:W-:Y:S05]  /*bd40*/  @!P0 NANOSLEEP.SYNCS 0x989680 ;  /* 0x009896800000895d */ /* 0x004fea0003900000 */
[----:B------:R-:W2:Y:S02]  /*bd50*/  @!P0 SYNCS.PHASECHK.TRANS64 P0, [R0+URZ+0x1b0], R3 ;  /* 0x0001b003000085a7 */ /* 0x000ea400080010ff */
[----:B--2---:R-:W-:Y:S05]  /*bd60*/  @!P0 BRA `(.L_x_238) ;  /* 0xfffffffc00f08947 */ /* 0x004fea000383ffff */
[----:B------:R-:W-:Y:S05]  /*bd70*/  BRA `(.L_x_239) ;  /* 0xffffff9c00747947 */ /* 0x000fea000383ffff */
.L_x_119:
[----:B--2---:R2:W3:Y:S02]  /*bd80*/  SYNCS.PHASECHK.TRANS64.TRYWAIT P0, [R0+URZ+0x1d0], R3 ;  /* 0x0001d003000075a7 */ /* 0x0044e400080011ff */
[----:B---3--:R-:W-:Y:S05]  /*bd90*/  @!P0 NANOSLEEP.SYNCS 0x989680 ;  /* 0x009896800000895d */ /* 0x008fea0003900000 */
[----:B------:R-:W3:Y:S02]  /*bda0*/  @!P0 SYNCS.PHASECHK.TRANS64 P0, [R0+URZ+0x1d0], R3 ;  /* 0x0001d003000085a7 */ /* 0x000ee400080010ff */
[----:B---3--:R-:W-:Y:S05]  /*bdb0*/  @!P0 BRA `(.L_x_119) ;  /* 0xfffffffc00f08947 */ /* 0x008fea000383ffff */
[----:B------:R-:W-:Y:S05]  /*bdc0*/  BRA `(.L_x_240) ;  /* 0xffffffa000487947 */ /* 0x000fea000383ffff */
.L_x_130:
[----:B-1----:R-:W-:Y:S04]  /*bdd0*/  MOV R3, UR48 ;  /* 0x0000003000037c02 */ /* 0x002fe80008000f00 */
[----:B------:R1:W3:Y:S03]  /*bde0*/  SYNCS.PHASECHK.TRANS64.TRYWAIT P1, [R3+URZ+0x190], R6 ;  /* 0x00019006030075a7 */ /* 0x0002e600080211ff */
[----:B---3--:R-:W-:Y:S05]  /*bdf0*/  @!P1 NANOSLEEP.SYNCS 0x989680 ;  /* 0x009896800000995d */ /* 0x008fea0003900000 */
[----:B------:R-:W3:Y:S02]  /*be00*/  @!P1 SYNCS.PHASECHK.TRANS64 P1, [R3+URZ+0x190], R6 ;  /* 0x00019006030095a7 */ /* 0x000ee400080210ff */
[----:B---3--:R-:W-:Y:S05]  /*be10*/  @!P1 BRA `(.L_x_130) ;  /* 0xfffffffc00ec9947 */ /* 0x008fea000383ffff */
[----:B------:R-:W-:Y:S05]  /*be20*/  BRA `(.L_x_129) ;  /* 0xffffffac009c7947 */ /* 0x000fea000383ffff */
.L_x_132:
[----:B---3--:R3:W4:Y:S02]  /*be30*/  SYNCS.PHASECHK.TRANS64.TRYWAIT P0, [R179+URZ+0x1f0], R0 ;  /* 0x0001f000b30075a7 */ /* 0x00872400080011ff */
[----:B----4-:R-:W-:Y:S05]  /*be40*/  @!P0 NANOSLEEP.SYNCS 0x989680 ;  /* 0x009896800000895d */ /* 0x010fea0003900000 */
[----:B------:R-:W4:Y:S02]  /*be50*/  @!P0 SYNCS.PHASECHK.TRANS64 P0, [R179+URZ+0x1f0], R0 ;  /* 0x0001f000b30085a7 */ /* 0x000f2400080010ff */
[----:B----4-:R-:W-:Y:S05]  /*be60*/  @!P0 BRA `(.L_x_132) ;  /* 0xfffffffc00f08947 */ /* 0x010fea000383ffff */
[----:B------:R-:W-:Y:S05]  /*be70*/  BRA `(.L_x_131) ;  /* 0xffffffac00fc7947 */ /* 0x000fea000383ffff */
.L_x_141:
[----:B--2---:R2:W3:Y:S02]  /*be80*/  SYNCS.PHASECHK.TRANS64.TRYWAIT P0, [R3+URZ+0x190], R0 ;  /* 0x00019000030075a7 */ /* 0x0044e400080011ff */
[----:B---3--:R-:W-:Y:S05]  /*be90*/  @!P0 NANOSLEEP.SYNCS 0x989680 ;  /* 0x009896800000895d */ /* 0x008fea0003900000 */
[----:B------:R-:W3:Y:S02]  /*bea0*/  @!P0 SYNCS.PHASECHK.TRANS64 P0, [R3+URZ+0x190], R0 ;  /* 0x00019000030085a7 */ /* 0x000ee400080010ff */
[----:B---3--:R-:W-:Y:S05]  /*beb0*/  @!P0 BRA `(.L_x_141) ;  /* 0xfffffffc00f08947 */ /* 0x008fea000383ffff */
[----:B------:R-:W-:Y:S05]  /*bec0*/  BRA `(.L_x_140) ;  /* 0xffffffc000c87947 */ /* 0x000fea000383ffff */
.L_x_150:
[----:B--2---:R2:W3:Y:S02]  /*bed0*/  SYNCS.PHASECHK.TRANS64.TRYWAIT P0, [R4+URZ+0x190], R3 ;  /* 0x00019003040075a7 */ /* 0x0044e400080011ff */
[----:B---3--:R-:W-:Y:S05]  /*bee0*/  @!P0 NANOSLEEP.SYNCS 0x989680 ;  /* 0x009896800000895d */ /* 0x008fea0003900000 */
[----:B------:R-:W3:Y:S02]  /*bef0*/  @!P0 SYNCS.PHASECHK.TRANS64 P0, [R4+URZ+0x190], R3 ;  /* 0x00019003040085a7 */ /* 0x000ee400080010ff */
[----:B---3--:R-:W-:Y:S05]  /*bf00*/  @!P0 BRA `(.L_x_150) ;  /* 0xfffffffc00f08947 */ /* 0x008fea000383ffff */
[----:B------:R-:W-:Y:S05]  /*bf10*/  BRA `(.L_x_149) ;  /* 0xffffffd400c47947 */ /* 0x000fea000383ffff */
        .weak           $__internal_0_$__cuda_sm10x_tcgen05_guardrail_trap_col_being_dealloced_not_returned_by_alloc
        .type           $__internal_0_$__cuda_sm10x_tcgen05_guardrail_trap_col_being_dealloced_not_returned_by_alloc,@function
        .size           $__internal_0_$__cuda_sm10x_tcgen05_guardrail_trap_col_being_dealloced_not_returned_by_alloc,($__internal_1_$__cuda_sm10x_tcgen05_guardrail_trap_phase_invalid_during_alloc - $__internal_0_$__cuda_sm10x_tcgen05_guardrail_trap_col_being_dealloced_not_returned_by_alloc)
$__internal_0_$__cuda_sm10x_tcgen05_guardrail_trap_col_being_dealloced_not_returned_by_alloc:
[----:B------:R-:W-:Y:S05]  /*bf20*/  BPT.TRAP 0x1 ;  /* 0x000000040000795c */ /* 0x000fea0000300000 */
[----:B------:R-:W-:-:S04]  /*bf30*/  HFMA2 R3, -RZ, RZ, 0, 0 ;  /* 0x00000000ff037431 */ /* 0x000fc800000001ff */
[----:B------:R-:W-:Y:S05]  /*bf40*/  RET.REL.NODEC R2 `(_ZN7cutlass13device_kernelINS_4gemm6kernel13GemmUniversalIN4cute5tupleIJiiiiEEENS1_10collective13CollectiveMmaINS1_35MainloopSm100TmaUmmaWarpSpecializedILi25ELi2ELi2ENS5_IJNS4_1CILi2EEENSA_ILi1EEESC_EEEEENS5_IJNSA_ILi256EEENSA_ILi192EEENSA_ILi16EEEEEENS_6half_tENS5_IJlSC_lEEESJ_SK_NS4_8TiledMMAINS4_8MMA_AtomIJNS4_26SM100_MMA_F16BF16_2x1SM_SSISJ_SJ_fLi256ELi192ELNS4_4UMMA5MajorE0ELSP_0ELNSO_7ScaleInE0ELSQ_0EEEEEENS4_6LayoutINS5_IJSC_SC_SC_EEENS5_IJNSA_ILi0EEESV_SV_EEEEENS5_IJNS4_10UnderscoreESY_SY_EEEEENS4_18SM100_TMA_2SM_LOADENS4_14ComposedLayoutINS4_7SwizzleILi1ELi4ELi3EEENS4_18smem_ptr_flag_bitsILi16EEENST_INS5_IJNSA_ILi8EEESH_EEENS5_IJSH_SC_EEEEEEEvNS4_8identityES11_S1B_vS1C_EENS_8epilogue10collective18CollectiveEpilogueINS1E_23Sm100TmaWarpSpecializedILi3ELi2ELi64ELb1ELb0EEEJNS5_IJNSA_ILi128EEESG_SH_EEENS5_IJNST_IS1J_SC_EENST_INSA_ILi64EEESC_EEEEESJ_SK_SJ_SK_NS1E_6fusion15FusionCallbacksIS1I_NS1P_17LinearCombinationISJ_fSJ_fLNS_15FloatRoundStyleE2EEES1K_S1O_JEEENS4_5SM1004TMEM4LOAD26SM100_TMEM_LOAD_32dp32b64xENS4_13SM90_TMA_LOADENS12_INS13_ILi3ELi4ELi3EEES16_NST_INS5_IJS17_S1M_EEENS5_IJS1M_SC_EEEEEEENS4_39AutoVectorizingCopyWithAssumedAlignmentILi128EEENS4_14SM90_TMA_STOREES24_S26_S26_EEEvvEEEEvNT_6ParamsE) ;  /* 0xffffff40022c7950 */ /* 0x000fea0003c3ffff */
        .weak           $__internal_1_$__cuda_sm10x_tcgen05_guardrail_trap_phase_invalid_during_alloc
        .type           $__internal_1_$__cuda_sm10x_tcgen05_guardrail_trap_phase_invalid_during_alloc,@function
        .size           $__internal_1_$__cuda_sm10x_tcgen05_guardrail_trap_phase_invalid_during_alloc,($__internal_2_$__cuda_sm10x_tcgen05_guardrail_trap_unallocated_columns_being_dealloced - $__internal_1_$__cuda_sm10x_tcgen05_guardrail_trap_phase_invalid_during_alloc)
$__internal_1_$__cuda_sm10x_tcgen05_guardrail_trap_phase_invalid_during_alloc:
[----:B------:R-:W-:Y:S05]  /*bf50*/  BPT.TRAP 0x1 ;  /* 0x000000040000795c */ /* 0x000fea0000300000 */
[----:B------:R-:W-:-:S04]  /*bf60*/  MOV R3, 0x0 ;  /* 0x0000000000037802 */ /* 0x000fc80000000f00 */
[----:B------:R-:W-:Y:S05]  /*bf70*/  RET.REL.NODEC R2 `(_ZN7cutlass13device_kernelINS_4gemm6kernel13GemmUniversalIN4cute5tupleIJiiiiEEENS1_10collective13CollectiveMmaINS1_35MainloopSm100TmaUmmaWarpSpecializedILi25ELi2ELi2ENS5_IJNS4_1CILi2EEENSA_ILi1EEESC_EEEEENS5_IJNSA_ILi256EEENSA_ILi192EEENSA_ILi16EEEEEENS_6half_tENS5_IJlSC_lEEESJ_SK_NS4_8TiledMMAINS4_8MMA_AtomIJNS4_26SM100_MMA_F16BF16_2x1SM_SSISJ_SJ_fLi256ELi192ELNS4_4UMMA5MajorE0ELSP_0ELNSO_7ScaleInE0ELSQ_0EEEEEENS4_6LayoutINS5_IJSC_SC_SC_EEENS5_IJNSA_ILi0EEESV_SV_EEEEENS5_IJNS4_10UnderscoreESY_SY_EEEEENS4_18SM100_TMA_2SM_LOADENS4_14ComposedLayoutINS4_7SwizzleILi1ELi4ELi3EEENS4_18smem_ptr_flag_bitsILi16EEENST_INS5_IJNSA_ILi8EEESH_EEENS5_IJSH_SC_EEEEEEEvNS4_8identityES11_S1B_vS1C_EENS_8epilogue10collective18CollectiveEpilogueINS1E_23Sm100TmaWarpSpecializedILi3ELi2ELi64ELb1ELb0EEEJNS5_IJNSA_ILi128EEESG_SH_EEENS5_IJNST_IS1J_SC_EENST_INSA_ILi64EEESC_EEEEESJ_SK_SJ_SK_NS1E_6fusion15FusionCallbacksIS1I_NS1P_17LinearCombinationISJ_fSJ_fLNS_15FloatRoundStyleE2EEES1K_S1O_JEEENS4_5SM1004TMEM4LOAD26SM100_TMEM_LOAD_32dp32b64xENS4_13SM90_TMA_LOADENS12_INS13_ILi3ELi4ELi3EEES16_NST_INS5_IJS17_S1M_EEENS5_IJS1M_SC_EEEEEEENS4_39AutoVectorizingCopyWithAssumedAlignmentILi128EEENS4_14SM90_TMA_STOREES24_S26_S26_EEEvvEEEEvNT_6ParamsE) ;  /* 0xffffff4002207950 */ /* 0x000fea0003c3ffff */
        .weak           $__internal_2_$__cuda_sm10x_tcgen05_guardrail_trap_unallocated_columns_being_dealloced
        .type           $__internal_2_$__cuda_sm10x_tcgen05_guardrail_trap_unallocated_columns_being_dealloced,@function
        .size           $__internal_2_$__cuda_sm10x_tcgen05_guardrail_trap_unallocated_columns_being_dealloced,(.L_x_242 - $__internal_2_$__cuda_sm10x_tcgen05_guardrail_trap_unallocated_columns_being_dealloced)
$__internal_2_$__cuda_sm10x_tcgen05_guardrail_trap_unallocated_columns_being_dealloced:
[----:B------:R-:W-:Y:S05]  /*bf80*/  BPT.TRAP 0x1 ;  /* 0x000000040000795c */ /* 0x000fea0000300000 */
[----:B------:R-:W-:-:S04]  /*bf90*/  HFMA2 R3, -RZ, RZ, 0, 0 ;  /* 0x00000000ff037431 */ /* 0x000fc800000001ff */
[----:B------:R-:W-:Y:S05]  /*bfa0*/  RET.REL.NODEC R2 `(_ZN7cutlass13device_kernelINS_4gemm6kernel13GemmUniversalIN4cute5tupleIJiiiiEEENS1_10collective13CollectiveMmaINS1_35MainloopSm100TmaUmmaWarpSpecializedILi25ELi2ELi2ENS5_IJNS4_1CILi2EEENSA_ILi1EEESC_EEEEENS5_IJNSA_ILi256EEENSA_ILi192EEENSA_ILi16EEEEEENS_6half_tENS5_IJlSC_lEEESJ_SK_NS4_8TiledMMAINS4_8MMA_AtomIJNS4_26SM100_MMA_F16BF16_2x1SM_SSISJ_SJ_fLi256ELi192ELNS4_4UMMA5MajorE0ELSP_0ELNSO_7ScaleInE0ELSQ_0EEEEEENS4_6LayoutINS5_IJSC_SC_SC_EEENS5_IJNSA_ILi0EEESV_SV_EEEEENS5_IJNS4_10UnderscoreESY_SY_EEEEENS4_18SM100_TMA_2SM_LOADENS4_14ComposedLayoutINS4_7SwizzleILi1ELi4ELi3EEENS4_18smem_ptr_flag_bitsILi16EEENST_INS5_IJNSA_ILi8EEESH_EEENS5_IJSH_SC_EEEEEEEvNS4_8identityES11_S1B_vS1C_EENS_8epilogue10collective18CollectiveEpilogueINS1E_23Sm100TmaWarpSpecializedILi3ELi2ELi64ELb1ELb0EEEJNS5_IJNSA_ILi128EEESG_SH_EEENS5_IJNST_IS1J_SC_EENST_INSA_ILi64EEESC_EEEEESJ_SK_SJ_SK_NS1E_6fusion15FusionCallbacksIS1I_NS1P_17LinearCombinationISJ_fSJ_fLNS_15FloatRoundStyleE2EEES1K_S1O_JEEENS4_5SM1004TMEM4LOAD26SM100_TMEM_LOAD_32dp32b64xENS4_13SM90_TMA_LOADENS12_INS13_ILi3ELi4ELi3EEES16_NST_INS5_IJS17_S1M_EEENS5_IJS1M_SC_EEEEEEENS4_39AutoVectorizingCopyWithAssumedAlignmentILi128EEENS4_14SM90_TMA_STOREES24_S26_S26_EEEvvEEEEvNT_6ParamsE) ;  /* 0xffffff4002147950 */ /* 0x000fea0003c3ffff */
.L_x_241:
[----:B------:R-:W-:-:S00]  /*bfb0*/  BRA `(.L_x_241) ;  /* 0xfffffffc00fc7947 */ /* 0x000fc0000383ffff */
[----:B------:R-:W-:-:S00]  /*bfc0*/  NOP ;  /* 0x0000000000007918 */ /* 0x000fc00000000000 */
        /* <DEDUP_REMOVED lines=11> */
.L_x_242:


//--------------------- .nv.global.init           --------------------------
	.section	.nv.global.init,"aw",@progbits
.nv.global.init:
	.type		$str$27,@object
	.size		$str$27,($str$28 - $str$27)
$str$27:
        /*0000*/ 	.byte	0x28, 0x61, 0x64, 0x64, 0x72, 0x65, 0x73, 0x73, 0x20, 0x26, 0x20, 0x6d, 0x61, 0x73, 0x6b, 0x29
        /*0010*/ 	.byte	0x20, 0x3d, 0x3d, 0x20, 0x30, 0x00
	.type		$str$28,@object
	.size		$str$28,($str$26 - $str$28)
$str$28:
        /*0016*/ 	.byte	0x2f, 0x74, 0x6d, 0x70, 0x2f, 0x63, 0x75, 0x74, 0x6c, 0x61, 0x73, 0x73, 0x5f, 0x73, 0x77, 0x65
        /*0026*/ 	.byte	0x65, 0x70, 0x5f, 0x73, 0x72, 0x63, 0x2f, 0x69, 0x6e, 0x63, 0x6c, 0x75, 0x64, 0x65, 0x2f, 0x63
        /*0036*/ 	.byte	0x75, 0x74, 0x65, 0x2f, 0x70, 0x6f, 0x69, 0x6e, 0x74, 0x65, 0x72, 0x5f, 0x66, 0x6c, 0x61, 0x67
        /*0046*/ 	.byte	0x67, 0x65, 0x64, 0x2e, 0x68, 0x70, 0x70, 0x00
	.type		$str$26,@object
	.size		$str$26,($str$25 - $str$26)
$str$26:
        /*004e*/ 	.byte	0x2f, 0x74, 0x6d, 0x70, 0x2f, 0x63, 0x75, 0x74, 0x6c, 0x61, 0x73, 0x73, 0x5f, 0x73, 0x77, 0x65
        /*005e*/ 	.byte	0x65, 0x70, 0x5f, 0x73, 0x72, 0x63, 0x2f, 0x69, 0x6e, 0x63, 0x6c, 0x75, 0x64, 0x65, 0x2f, 0x63
        /*006e*/ 	.byte	0x75, 0x74, 0x65, 0x2f, 0x61, 0x74, 0x6f, 0x6d, 0x2f, 0x63, 0x6f, 0x70, 0x79, 0x5f, 0x74, 0x72
        /*007e*/ 	.byte	0x61, 0x69, 0x74, 0x73, 0x5f, 0x73, 0x6d, 0x31, 0x30, 0x30, 0x2e, 0x68, 0x70, 0x70, 0x00
	.type		$str$25,@object
	.size		$str$25,(__unnamed_1 - $str$25)
$str$25:
        /*008d*/ 	.byte	0x28, 0x28, 0x75, 0x69, 0x6e, 0x74, 0x33, 0x32, 0x5f, 0x74, 0x28, 0x74, 0x68, 0x72, 0x65, 0x61
        /*009d*/ 	.byte	0x64, 0x49, 0x64, 0x78, 0x2e, 0x78, 0x29, 0x20, 0x2f, 0x20, 0x33, 0x32, 0x29, 0x20, 0x25, 0x20
        /*00ad*/ 	.byte	0x34, 0x29, 0x20, 0x3d, 0x3d, 0x20, 0x28, 0x28, 0x28, 0x74, 0x6d, 0x65, 0x6d, 0x5f, 0x61, 0x64
        /*00bd*/ 	.byte	0x64, 0x72, 0x20, 0x3e, 0x3e, 0x20, 0x31, 0x36, 0x29, 0x20, 0x2f, 0x20, 0x33, 0x32, 0x29, 0x20
        /*00cd*/ 	.byte	0x25, 0x20, 0x34, 0x29, 0x00
	.type		__unnamed_1,@object
	.size		__unnamed_1,(__unnamed_2 - __unnamed_1)
__unnamed_1:
        /*00d2*/ 	.byte	0x61, 0x75, 0x74, 0x6f, 0x20, 0x63, 0x75, 0x74, 0x65, 0x3a, 0x3a, 0x61, 0x73, 0x5f, 0x70, 0x6f
        /* <DEDUP_REMOVED lines=24> */
        /*0262*/ 	.byte	0x3e, 0x3e, 0x3e, 0x3e, 0x5d, 0x00
	.type		__unnamed_2,@object
	.size		__unnamed_2,(.L_2 - __unnamed_2)
__unnamed_2:
        /* <DEDUP_REMOVED lines=43> */
        /*0518*/ 	.byte	0x74, 0x65, 0x3a, 0x3a, 0x43, 0x3c, 0x30, 0x3e, 0x3e, 0x3e, 0x3e, 0x5d, 0x00
.L_2:


//--------------------- .nv.shared._ZN7cutlass13device_kernelINS_4gemm6kernel13GemmUniversalIN4cute5tupleIJiiiiEEENS1_10collective13CollectiveMmaINS1_35MainloopSm100TmaUmmaWarpSpecializedILi25ELi2ELi2ENS5_IJNS4_1CILi2EEENSA_ILi1EEESC_EEEEENS5_IJNSA_ILi256EEENSA_ILi192EEENSA_ILi16EEEEEENS_6half_tENS5_IJlSC_lEEESJ_SK_NS4_8TiledMMAINS4_8MMA_AtomIJNS4_26SM100_MMA_F16BF16_2x1SM_SSISJ_SJ_fLi256ELi192ELNS4_4UMMA5MajorE0ELSP_0ELNSO_7ScaleInE0ELSQ_0EEEEEENS4_6LayoutINS5_IJSC_SC_SC_EEENS5_IJNSA_ILi0EEESV_SV_EEEEENS5_IJNS4_10UnderscoreESY_SY_EEEEENS4_18SM100_TMA_2SM_LOADENS4_14ComposedLayoutINS4_7SwizzleILi1ELi4ELi3EEENS4_18smem_ptr_flag_bitsILi16EEENST_INS5_IJNSA_ILi8EEESH_EEENS5_IJSH_SC_EEEEEEEvNS4_8identityES11_S1B_vS1C_EENS_8epilogue10collective18CollectiveEpilogueINS1E_23Sm100TmaWarpSpecializedILi3ELi2ELi64ELb1ELb0EEEJNS5_IJNSA_ILi128EEESG_SH_EEENS5_IJNST_IS1J_SC_EENST_INSA_ILi64EEESC_EEEEESJ_SK_SJ_SK_NS1E_6fusion15FusionCallbacksIS1I_NS1P_17LinearCombinationISJ_fSJ_fLNS_15FloatRoundStyleE2EEES1K_S1O_JEEENS4_5SM1004TMEM4LOAD26SM100_TMEM_LOAD_32dp32b64xENS4_13SM90_TMA_LOADENS12_INS13_ILi3ELi4ELi3EEES16_NST_INS5_IJS17_S1M_EEENS5_IJS1M_SC_EEEEEEENS4_39AutoVectorizingCopyWithAssumedAlignmentILi128EEENS4_14SM90_TMA_STOREES24_S26_S26_EEEvvEEEEvNT_6ParamsE --------------------------
	.section	.nv.shared._ZN7cutlass13device_kernelINS_4gemm6kernel13GemmUniversalIN4cute5tupleIJiiiiEEENS1_10collective13CollectiveMmaINS1_35MainloopSm100TmaUmmaWarpSpecializedILi25ELi2ELi2ENS5_IJNS4_1CILi2EEENSA_ILi1EEESC_EEEEENS5_IJNSA_ILi256EEENSA_ILi192EEENSA_ILi16EEEEEENS_6half_tENS5_IJlSC_lEEESJ_SK_NS4_8TiledMMAINS4_8MMA_AtomIJNS4_26SM100_MMA_F16BF16_2x1SM_SSISJ_SJ_fLi256ELi192ELNS4_4UMMA5MajorE0ELSP_0ELNSO_7ScaleInE0ELSQ_0EEEEEENS4_6LayoutINS5_IJSC_SC_SC_EEENS5_IJNSA_ILi0EEESV_SV_EEEEENS5_IJNS4_10UnderscoreESY_SY_EEEEENS4_18SM100_TMA_2SM_LOADENS4_14ComposedLayoutINS4_7SwizzleILi1ELi4ELi3EEENS4_18smem_ptr_flag_bitsILi16EEENST_INS5_IJNSA_ILi8EEESH_EEENS5_IJSH_SC_EEEEEEEvNS4_8identityES11_S1B_vS1C_EENS_8epilogue10collective18CollectiveEpilogueINS1E_23Sm100TmaWarpSpecializedILi3ELi2ELi64ELb1ELb0EEEJNS5_IJNSA_ILi128EEESG_SH_EEENS5_IJNST_IS1J_SC_EENST_INSA_ILi64EEESC_EEEEESJ_SK_SJ_SK_NS1E_6fusion15FusionCallbacksIS1I_NS1P_17LinearCombinationISJ_fSJ_fLNS_15FloatRoundStyleE2EEES1K_S1O_JEEENS4_5SM1004TMEM4LOAD26SM100_TMEM_LOAD_32dp32b64xENS4_13SM90_TMA_LOADENS12_INS13_ILi3ELi4ELi3EEES16_NST_INS5_IJS17_S1M_EEENS5_IJS1M_SC_EEEEEEENS4_39AutoVectorizingCopyWithAssumedAlignmentILi128EEENS4_14SM90_TMA_STOREES24_S26_S26_EEEvvEEEEvNT_6ParamsE,"aw",@nobits
	.sectionflags	@""
	.align	16
	.zero		1024


//--------------------- .nv.shared.reserved.0     --------------------------
	.section	.nv.shared.reserved.0,"aw",@nobits
	.weak		__nv_reservedSMEM_offset_0_alias
	.size		__nv_reservedSMEM_offset_0_alias, 0, 64
	.other		__nv_reservedSMEM_offset_0_alias,@"STO_CUDA_RESERVED_SHARED STV_DEFAULT"
__nv_reservedSMEM_offset_0_alias:
	.zero		0
.nv.shared.reserved.0:
	.zero		64
	.weak		__nv_reservedSMEM_tcgen05_partition
	.type		__nv_reservedSMEM_tcgen05_partition,@object
	.size		__nv_reservedSMEM_tcgen05_partition,(.L_0 - __nv_reservedSMEM_tcgen05_partition)
__nv_reservedSMEM_tcgen05_partition:
	.zero		32
.L_0:


//--------------------- .nv.global                --------------------------
	.section	.nv.global,"aw",@nobits
.nv.global:
	.type		_ZN40_INTERNAL_f35ab715_4_k_cu_f6feb8db_152514cute1_E,@object
	.size		_ZN40_INTERNAL_f35ab715_4_k_cu_f6feb8db_152514cute1_E,(_ZN40_INTERNAL_f35ab715_4_k_cu_f6feb8db_152514cuda3std3__45__cpo6cbeginE - _ZN40_INTERNAL_f35ab715_4_k_cu_f6feb8db_152514cute1_E)
_ZN40_INTERNAL_f35ab715_4_k_cu_f6feb8db_152514cute1_E:
	.zero		1
	.type		_ZN40_INTERNAL_f35ab715_4_k_cu_f6feb8db_152514cuda3std3__45__cpo6cbeginE,@object
	.size		_ZN40_INTERNAL_f35ab715_4_k_cu_f6feb8db_152514cuda3std3__45__cpo6cbeginE,(_ZN40_INTERNAL_f35ab715_4_k_cu_f6feb8db_152514cuda3std3__48in_placeE - _ZN40_INTERNAL_f35ab715_4_k_cu_f6feb8db_152514cuda3std3__45__cpo6cbeginE)
_ZN40_INTERNAL_f35ab715_4_k_cu_f6feb8db_152514cuda3std3__45__cpo6cbeginE:
	.zero		1
	.type		_ZN40_INTERNAL_f35ab715_4_k_cu_f6feb8db_152514cuda3std3__48in_placeE,@object
	.size		_ZN40_INTERNAL_f35ab715_4_k_cu_f6feb8db_152514cuda3std3__48in_placeE,(_ZN40_INTERNAL_f35ab715_4_k_cu_f6feb8db_152514cuda3std6ranges3__45__cpo9iter_moveE - _ZN40_INTERNAL_f35ab715_4_k_cu_f6feb8db_152514cuda3std3__48in_placeE)
_ZN40_INTERNAL_f35ab715_4_k_cu_f6feb8db_152514cuda3std3__48in_placeE:
	.zero		1
	.type		_ZN40_INTERNAL_f35ab715_4_k_cu_f6feb8db_152514cuda3std6ranges3__45__cpo9iter_moveE,@object
	.size		_ZN40_INTERNAL_f35ab715_4_k_cu_f6feb8db_152514cuda3std6ranges3__45__cpo9iter_moveE,(_ZN40_INTERNAL_f35ab715_4_k_cu_f6feb8db_152514cuda3std3__45__cpo5beginE - _ZN40_INTERNAL_f35ab715_4_k_cu_f6feb8db_152514cuda3std6ranges3__45__cpo9iter_moveE)
_ZN40_INTERNAL_f35ab715_4_k_cu_f6feb8db_152514cuda3std6ranges3__45__cpo9iter_moveE:
	.zero		1
	.type		_ZN40_INTERNAL_f35ab715_4_k_cu_f6feb8db_152514cuda3std3__45__cpo5beginE,@object
	.size		_ZN40_INTERNAL_f35ab715_4_k_cu_f6feb8db_152514cuda3std3__45__cpo5beginE,(_ZN40_INTERNAL_f35ab715_4_k_cu_f6feb8db_152514cuda3std3__442_GLOBAL__N__f35ab715_4_k_cu_f6feb8db_152516ignoreE - _ZN40_INTERNAL_f35ab715_4_k_cu_f6feb8db_152514cuda3std3__45__cpo5beginE)
_ZN40_INTERNAL_f35ab715_4_k_cu_f6feb8db_152514cuda3std3__45__cpo5beginE:
	.zero		1
	.type		_ZN40_INTERNAL_f35ab715_4_k_cu_f6feb8db_152514cuda3std3__442_GLOBAL__N__f35ab715_4_k_cu_f6feb8db_152516ignoreE,@object
	.size		_ZN40_INTERNAL_f35ab715_4_k_cu_f6feb8db_152514cuda3std3__442_GLOBAL__N__f35ab715_4_k_cu_f6feb8db_152516ignoreE,(_ZN40_INTERNAL_f35ab715_4_k_cu_f6feb8db_152514cute7productE - _ZN40_INTERNAL_f35ab715_4_k_cu_f6feb8db_152514cuda3std3__442_GLOBAL__N__f35ab715_4_k_cu_f6feb8db_152516ignoreE)
_ZN40_INTERNAL_f35ab715_4_k_cu_f6feb8db_152514cuda3std3__442_GLOBAL__N__f35ab715_4_k_cu_f6feb8db_152516ignoreE:
	.zero		1
	.type		_ZN40_INTERNAL_f35ab715_4_k_cu_f6feb8db_152514cute7productE,@object
	.size		_ZN40_INTERNAL_f35ab715_4_k_cu_f6feb8db_152514cute7productE,(_ZN40_INTERNAL_f35ab715_4_k_cu_f6feb8db_152514cuda3std3__45__cpo3endE - _ZN40_INTERNAL_f35ab715_4_k_cu_f6feb8db_152514cute7productE)
_ZN40_INTERNAL_f35ab715_4_k_cu_f6feb8db_152514cute7productE:
	.zero		1
	.type		_ZN40_INTERNAL_f35ab715_4_k_cu_f6feb8db_152514cuda3std3__45__cpo3endE,@object
	.size		_ZN40_INTERNAL_f35ab715_4_k_cu_f6feb8db_152514cuda3std3__45__cpo3endE,(_ZN40_INTERNAL_f35ab715_4_k_cu_f6feb8db_152514cuda3std3__419piecewise_constructE - _ZN40_INTERNAL_f35ab715_4_k_cu_f6feb8db_152514cuda3std3__45__cpo3endE)
_ZN40_INTERNAL_f35ab715_4_k_cu_f6feb8db_152514cuda3std3__45__cpo3endE:
	.zero		1
	.type		_ZN40_INTERNAL_f35ab715_4_k_cu_f6feb8db_152514cuda3std3__419piecewise_constructE,@object
	.size		_ZN40_INTERNAL_f35ab715_4_k_cu_f6feb8db_152514cuda3std3__419piecewise_constructE,(_ZN40_INTERNAL_f35ab715_4_k_cu_f6feb8db_152514cuda3std3__45__cpo4cendE - _ZN40_INTERNAL_f35ab715_4_k_cu_f6feb8db_152514cuda3std3__419piecewise_constructE)
_ZN40_INTERNAL_f35ab715_4_k_cu_f6feb8db_152514cuda3std3__419piecewise_constructE:
	.zero		1
	.type		_ZN40_INTERNAL_f35ab715_4_k_cu_f6feb8db_152514cuda3std3__45__cpo4cendE,@object
	.size		_ZN40_INTERNAL_f35ab715_4_k_cu_f6feb8db_152514cuda3std3__45__cpo4cendE,(_ZN40_INTERNAL_f35ab715_4_k_cu_f6feb8db_152514cuda3std6ranges3__45__cpo4swapE - _ZN40_INTERNAL_f35ab715_4_k_cu_f6feb8db_152514cuda3std3__45__cpo4cendE)
_ZN40_INTERNAL_f35ab715_4_k_cu_f6feb8db_152514cuda3std3__45__cpo4cendE:
	.zero		1
	.type		_ZN40_INTERNAL_f35ab715_4_k_cu_f6feb8db_152514cuda3std6ranges3__45__cpo4swapE,@object
	.size		_ZN40_INTERNAL_f35ab715_4_k_cu_f6feb8db_152514cuda3std6ranges3__45__cpo4swapE,(.L_10 - _ZN40_INTERNAL_f35ab715_4_k_cu_f6feb8db_152514cuda3std6ranges3__45__cpo4swapE)
_ZN40_INTERNAL_f35ab715_4_k_cu_f6feb8db_152514cuda3std6ranges3__45__cpo4swapE:
	.zero		1
.L_10:


//--------------------- .nv.constant0._ZN7cutlass13device_kernelINS_4gemm6kernel13GemmUniversalIN4cute5tupleIJiiiiEEENS1_10collective13CollectiveMmaINS1_35MainloopSm100TmaUmmaWarpSpecializedILi25ELi2ELi2ENS5_IJNS4_1CILi2EEENSA_ILi1EEESC_EEEEENS5_IJNSA_ILi256EEENSA_ILi192EEENSA_ILi16EEEEEENS_6half_tENS5_IJlSC_lEEESJ_SK_NS4_8TiledMMAINS4_8MMA_AtomIJNS4_26SM100_MMA_F16BF16_2x1SM_SSISJ_SJ_fLi256ELi192ELNS4_4UMMA5MajorE0ELSP_0ELNSO_7ScaleInE0ELSQ_0EEEEEENS4_6LayoutINS5_IJSC_SC_SC_EEENS5_IJNSA_ILi0EEESV_SV_EEEEENS5_IJNS4_10UnderscoreESY_SY_EEEEENS4_18SM100_TMA_2SM_LOADENS4_14ComposedLayoutINS4_7SwizzleILi1ELi4ELi3EEENS4_18smem_ptr_flag_bitsILi16EEENST_INS5_IJNSA_ILi8EEESH_EEENS5_IJSH_SC_EEEEEEEvNS4_8identityES11_S1B_vS1C_EENS_8epilogue10collective18CollectiveEpilogueINS1E_23Sm100TmaWarpSpecializedILi3ELi2ELi64ELb1ELb0EEEJNS5_IJNSA_ILi128EEESG_SH_EEENS5_IJNST_IS1J_SC_EENST_INSA_ILi64EEESC_EEEEESJ_SK_SJ_SK_NS1E_6fusion15FusionCallbacksIS1I_NS1P_17LinearCombinationISJ_fSJ_fLNS_15FloatRoundStyleE2EEES1K_S1O_JEEENS4_5SM1004TMEM4LOAD26SM100_TMEM_LOAD_32dp32b64xENS4_13SM90_TMA_LOADENS12_INS13_ILi3ELi4ELi3EEES16_NST_INS5_IJS17_S1M_EEENS5_IJS1M_SC_EEEEEEENS4_39AutoVectorizingCopyWithAssumedAlignmentILi128EEENS4_14SM90_TMA_STOREES24_S26_S26_EEEvvEEEEvNT_6ParamsE --------------------------
	.section	.nv.constant0._ZN7cutlass13device_kernelINS_4gemm6kernel13GemmUniversalIN4cute5tupleIJiiiiEEENS1_10collective13CollectiveMmaINS1_35MainloopSm100TmaUmmaWarpSpecializedILi25ELi2ELi2ENS5_IJNS4_1CILi2EEENSA_ILi1EEESC_EEEEENS5_IJNSA_ILi256EEENSA_ILi192EEENSA_ILi16EEEEEENS_6half_tENS5_IJlSC_lEEESJ_SK_NS4_8TiledMMAINS4_8MMA_AtomIJNS4_26SM100_MMA_F16BF16_2x1SM_SSISJ_SJ_fLi256ELi192ELNS4_4UMMA5MajorE0ELSP_0ELNSO_7ScaleInE0ELSQ_0EEEEEENS4_6LayoutINS5_IJSC_SC_SC_EEENS5_IJNSA_ILi0EEESV_SV_EEEEENS5_IJNS4_10UnderscoreESY_SY_EEEEENS4_18SM100_TMA_2SM_LOADENS4_14ComposedLayoutINS4_7SwizzleILi1ELi4ELi3EEENS4_18smem_ptr_flag_bitsILi16EEENST_INS5_IJNSA_ILi8EEESH_EEENS5_IJSH_SC_EEEEEEEvNS4_8identityES11_S1B_vS1C_EENS_8epilogue10collective18CollectiveEpilogueINS1E_23Sm100TmaWarpSpecializedILi3ELi2ELi64ELb1ELb0EEEJNS5_IJNSA_ILi128EEESG_SH_EEENS5_IJNST_IS1J_SC_EENST_INSA_ILi64EEESC_EEEEESJ_SK_SJ_SK_NS1E_6fusion15FusionCallbacksIS1I_NS1P_17LinearCombinationISJ_fSJ_fLNS_15FloatRoundStyleE2EEES1K_S1O_JEEENS4_5SM1004TMEM4LOAD26SM100_TMEM_LOAD_32dp32b64xENS4_13SM90_TMA_LOADENS12_INS13_ILi3ELi4ELi3EEES16_NST_INS5_IJS17_S1M_EEENS5_IJS1M_SC_EEEEEEENS4_39AutoVectorizingCopyWithAssumedAlignmentILi128EEENS4_14SM90_TMA_STOREES24_S26_S26_EEEvvEEEEvNT_6ParamsE,"a",@progbits
	.sectionflags	@""
	.align	4
.nv.constant0._ZN7cutlass13device_kernelINS_4gemm6kernel13GemmUniversalIN4cute5tupleIJiiiiEEENS1_10collective13CollectiveMmaINS1_35MainloopSm100TmaUmmaWarpSpecializedILi25ELi2ELi2ENS5_IJNS4_1CILi2EEENSA_ILi1EEESC_EEEEENS5_IJNSA_ILi256EEENSA_ILi192EEENSA_ILi16EEEEEENS_6half_tENS5_IJlSC_lEEESJ_SK_NS4_8TiledMMAINS4_8MMA_AtomIJNS4_26SM100_MMA_F16BF16_2x1SM_SSISJ_SJ_fLi256ELi192ELNS4_4UMMA5MajorE0ELSP_0ELNSO_7ScaleInE0ELSQ_0EEEEEENS4_6LayoutINS5_IJSC_SC_SC_EEENS5_IJNSA_ILi0EEESV_SV_EEEEENS5_IJNS4_10UnderscoreESY_SY_EEEEENS4_18SM100_TMA_2SM_LOADENS4_14ComposedLayoutINS4_7SwizzleILi1ELi4ELi3EEENS4_18smem_ptr_flag_bitsILi16EEENST_INS5_IJNSA_ILi8EEESH_EEENS5_IJSH_SC_EEEEEEEvNS4_8identityES11_S1B_vS1C_EENS_8epilogue10collective18CollectiveEpilogueINS1E_23Sm100TmaWarpSpecializedILi3ELi2ELi64ELb1ELb0EEEJNS5_IJNSA_ILi128EEESG_SH_EEENS5_IJNST_IS1J_SC_EENST_INSA_ILi64EEESC_EEEEESJ_SK_SJ_SK_NS1E_6fusion15FusionCallbacksIS1I_NS1P_17LinearCombinationISJ_fSJ_fLNS_15FloatRoundStyleE2EEES1K_S1O_JEEENS4_5SM1004TMEM4LOAD26SM100_TMEM_LOAD_32dp32b64xENS4_13SM90_TMA_LOADENS12_INS13_ILi3ELi4ELi3EEES16_NST_INS5_IJS17_S1M_EEENS5_IJS1M_SC_EEEEEEENS4_39AutoVectorizingCopyWithAssumedAlignmentILi128EEENS4_14SM90_TMA_STOREES24_S26_S26_EEEvvEEEEvNT_6ParamsE:
	.zero		2944


//--------------------- SYMBOLS --------------------------

	.type		.nv.reservedSmem.offset0,@object
	.size		.nv.reservedSmem.offset0,0x4
	.type		.nv.reservedSmem.cap,@object
	.size		.nv.reservedSmem.cap,0x4
	.type		__assertfail,@function
